def attn_fwd(
    Q,
    K,
    V,
    Out,
    Lse,
    sm_scale,
    stride_qz,
    stride_qh,
    stride_qm,
    stride_qk,
    stride_kz,
    stride_kh,
    stride_kn,
    stride_kk,
    stride_vz,
    stride_vh,
    stride_vn,
    stride_vk,
    stride_oz,
    stride_oh,
    stride_om,
    stride_ok,
    seqlen_q,
    seqlen_k,
    BLOCK_M: tl.constexpr,
    BLOCK_N: tl.constexpr,
    HEAD_DIM: tl.constexpr,
    CAUSAL: tl.constexpr,
):
    start_m = tl.program_id(0)
    off_hz = tl.program_id(1)
    q_off = off_hz * stride_qh
    k_off = off_hz * stride_kh
    v_off = off_hz * stride_vh
    offs_m = start_m * BLOCK_M + tl.arange(0, BLOCK_M)
    offs_d = tl.arange(0, HEAD_DIM)
    offs_n = tl.arange(0, BLOCK_N)
    q_ptrs = Q + q_off + offs_m[:, None] * stride_qm + offs_d[None, :] * stride_qk
    k_ptrs = K + k_off + offs_d[:, None] * stride_kk + offs_n[None, :] * stride_kn
    v_ptrs = V + v_off + offs_n[:, None] * stride_vn + offs_d[None, :] * stride_vk
    m_i = tl.full([BLOCK_M], float("-inf"), dtype=tl.float32)
    l_i = tl.zeros([BLOCK_M], dtype=tl.float32) + 1.0
    acc = tl.zeros([BLOCK_M, HEAD_DIM], dtype=tl.float32)
    q = tl.load(q_ptrs)
    acc, l_i, m_i = _attn_fwd_inner(
        acc,
        l_i,
        m_i,
        q,
        k_ptrs,
        v_ptrs,
        sm_scale,
        stride_kn,
        stride_vn,
        start_m,
        seqlen_k,
        BLOCK_M,
        BLOCK_N,
        HEAD_DIM,
        CAUSAL,
    )
    acc = acc / l_i[:, None]
    lse = m_i + tl.math.log2(l_i) / 1.4426950408889634
    o_ptrs = (
        Out
        + off_hz * stride_oh
        + offs_m[:, None] * stride_om
        + offs_d[None, :] * stride_ok
    )
    tl.store(o_ptrs, acc.to(Out.dtype.element_ty))
    tl.store(Lse + off_hz * seqlen_q + offs_m, lse)

# config = {"BLOCK_M": 128, "BLOCK_N": 128, "HEAD_DIM": 64, "arch": "sm_100", "causal": true, "dtype": "fp8e4m3", "num_stages": 3, "num_warps": 8}
# arch = sm_100


// ===== COMPILED SASS (sm_100a) =====

	.target	sm_100a

	.elftype	@"ET_EXEC"


//--------------------- .note.nv.tkinfo           --------------------------
	.section	.note.nv.tkinfo,"",@"SHT_NOTE"
	.sectionflags	@"SHF_NOTE_NV_TKINFO"
	.tkinfo
        /*0018*/ 	.word	0x00000081
        /*0030*/ 	.string	""
        /*0030*/ 	.string	"ptxas-blackwell"
        /*0030*/ 	.string	"Cuda compilation tools, release 12.9, V12.9.86"
        /*0030*/ 	.string	"Build cuda_12.9.r12.9/compiler.36037853_0"
        /*0030*/ 	.string	"-v  -suppress-debug-info  -lineinfo  -arch sm_100a "



//--------------------- .note.nv.cuver            --------------------------
	.section	.note.nv.cuver,"",@"SHT_NOTE"
	.sectionflags	@"SHF_NOTE_NV_CUVER"
        /*0018*/ 	.short	0x0001
        /*001a*/ 	.short	0x0064
        /*001c*/ 	.short	0x0001
        /*001e*/ 	.short	0x0000
        /*0020*/ 	.short	0x0001
        /*0022*/ 	.short	0x0000


//--------------------- .nv.info                  --------------------------
	.section	.nv.info,"",@"SHT_CUDA_INFO"
	.align	4


	//----- nvinfo : EIATTR_REGCOUNT
	.align		4
        /*0000*/ 	.byte	0x04, 0x2f
        /*0002*/ 	.short	(.L_5 - .L_4)
	.align		4
.L_4:
        /*0004*/ 	.word	index@(attn_fwd)
        /*0008*/ 	.word	0x000000fe


	//----- nvinfo : EIATTR_FRAME_SIZE
	.align		4
.L_5:
        /*000c*/ 	.byte	0x04, 0x11
        /*000e*/ 	.short	(.L_7 - .L_6)
	.align		4
.L_6:
        /*0010*/ 	.word	index@($__internal_2_$__cuda_sm10x_tcgen05_guardrail_trap_unallocated_columns_being_dealloced)
        /*0014*/ 	.word	0x00000000


	//----- nvinfo : EIATTR_FRAME_SIZE
	.align		4
.L_7:
        /*0018*/ 	.byte	0x04, 0x11
        /*001a*/ 	.short	(.L_9 - .L_8)
	.align		4
.L_8:
        /*001c*/ 	.word	index@($__internal_1_$__cuda_sm10x_tcgen05_guardrail_trap_phase_invalid_during_alloc)
        /*0020*/ 	.word	0x00000000


	//----- nvinfo : EIATTR_FRAME_SIZE
	.align		4
.L_9:
        /*0024*/ 	.byte	0x04, 0x11
        /*0026*/ 	.short	(.L_11 - .L_10)
	.align		4
.L_10:
        /*0028*/ 	.word	index@($__internal_0_$__cuda_sm10x_tcgen05_guardrail_trap_col_being_dealloced_not_returned_by_alloc)
        /*002c*/ 	.word	0x00000000


	//----- nvinfo : EIATTR_FRAME_SIZE
	.align		4
.L_11:
        /*0030*/ 	.byte	0x04, 0x11
        /*0032*/ 	.short	(.L_13 - .L_12)
	.align		4
.L_12:
        /*0034*/ 	.word	index@(attn_fwd)
        /*0038*/ 	.word	0x00000000


	//----- nvinfo : EIATTR_MIN_STACK_SIZE
	.align		4
.L_13:
        /*003c*/ 	.byte	0x04, 0x12
        /*003e*/ 	.short	(.L_15 - .L_14)
	.align		4
.L_14:
        /*0040*/ 	.word	index@(attn_fwd)
        /*0044*/ 	.word	0x00000000
.L_15:


//--------------------- .nv.info.attn_fwd         --------------------------
	.section	.nv.info.attn_fwd,"",@"SHT_CUDA_INFO"
	.sectionflags	@""
	.align	4


	//----- nvinfo : EIATTR_CUDA_API_VERSION
	.align		4
        /*0000*/ 	.byte	0x04, 0x37
        /*0002*/ 	.short	(.L_17 - .L_16)
.L_16:
        /*0004*/ 	.word	0x00000081


	//----- nvinfo : EIATTR_KPARAM_INFO
	.align		4
.L_17:
        /*0008*/ 	.byte	0x04, 0x17
        /*000a*/ 	.short	(.L_19 - .L_18)
.L_18:
        /*000c*/ 	.word	0x00000000
        /*0010*/ 	.short	0x0019
        /*0012*/ 	.short	0x0080
        /*0014*/ 	.byte	0x00, 0xf4, 0x21, 0x00


	//----- nvinfo : EIATTR_KPARAM_INFO
	.align		4
.L_19:
        /*0018*/ 	.byte	0x04, 0x17
        /*001a*/ 	.short	(.L_21 - .L_20)
.L_20:
        /*001c*/ 	.word	0x00000000
        /*0020*/ 	.short	0x0018
        /*0022*/ 	.short	0x0078
        /*0024*/ 	.byte	0x00, 0xf4, 0x21, 0x00


	//----- nvinfo : EIATTR_KPARAM_INFO
	.align		4
.L_21:
        /*0028*/ 	.byte	0x04, 0x17
        /*002a*/ 	.short	(.L_23 - .L_22)
.L_22:
        /*002c*/ 	.word	0x00000000
        /*0030*/ 	.short	0x0017
        /*0032*/ 	.short	0x0070
        /*0034*/ 	.byte	0x00, 0xf0, 0x11, 0x00


	//----- nvinfo : EIATTR_KPARAM_INFO
	.align		4
.L_23:
        /*0038*/ 	.byte	0x04, 0x17
        /*003a*/ 	.short	(.L_25 - .L_24)
.L_24:
        /*003c*/ 	.word	0x00000000
        /*0040*/ 	.short	0x0016
        /*0042*/ 	.short	0x006c
        /*0044*/ 	.byte	0x00, 0xf0, 0x11, 0x00


	//----- nvinfo : EIATTR_KPARAM_INFO
	.align		4
.L_25:
        /*0048*/ 	.byte	0x04, 0x17
        /*004a*/ 	.short	(.L_27 - .L_26)
.L_26:
        /*004c*/ 	.word	0x00000000
        /*0050*/ 	.short	0x0015
        /*0052*/ 	.short	0x0068
        /*0054*/ 	.byte	0x00, 0xf0, 0x11, 0x00


	//----- nvinfo : EIATTR_KPARAM_INFO
	.align		4
.L_27:
        /*0058*/ 	.byte	0x04, 0x17
        /*005a*/ 	.short	(.L_29 - .L_28)
.L_28:
        /*005c*/ 	.word	0x00000000
        /*0060*/ 	.short	0x0014
        /*0062*/ 	.short	0x0064
        /*0064*/ 	.byte	0x00, 0xf0, 0x11, 0x00


	//----- nvinfo : EIATTR_KPARAM_INFO
	.align		4
.L_29:
        /*0068*/ 	.byte	0x04, 0x17
        /*006a*/ 	.short	(.L_31 - .L_30)
.L_30:
        /*006c*/ 	.word	0x00000000
        /*0070*/ 	.short	0x0013
        /*0072*/ 	.short	0x0060
        /*0074*/ 	.byte	0x00, 0xf0, 0x11, 0x00


	//----- nvinfo : EIATTR_KPARAM_INFO
	.align		4
.L_31:
        /*0078*/ 	.byte	0x04, 0x17
        /*007a*/ 	.short	(.L_33 - .L_32)
.L_32:
        /*007c*/ 	.word	0x00000000
        /*0080*/ 	.short	0x0012
        /*0082*/ 	.short	0x005c
        /*0084*/ 	.byte	0x00, 0xf0, 0x11, 0x00


	//----- nvinfo : EIATTR_KPARAM_INFO
	.align		4
.L_33:
        /*0088*/ 	.byte	0x04, 0x17
        /*008a*/ 	.short	(.L_35 - .L_34)
.L_34:
        /*008c*/ 	.word	0x00000000
        /*0090*/ 	.short	0x0011
        /*0092*/ 	.short	0x0058
        /*0094*/ 	.byte	0x00, 0xf0, 0x11, 0x00


	//----- nvinfo : EIATTR_KPARAM_INFO
	.align		4
.L_35:
        /*0098*/ 	.byte	0x04, 0x17
        /*009a*/ 	.short	(.L_37 - .L_36)
.L_36:
        /*009c*/ 	.word	0x00000000
        /*00a0*/ 	.short	0x0010
        /*00a2*/ 	.short	0x0054
        /*00a4*/ 	.byte	0x00, 0xf0, 0x11, 0x00


	//----- nvinfo : EIATTR_KPARAM_INFO
	.align		4
.L_37:
        /*00a8*/ 	.byte	0x04, 0x17
        /*00aa*/ 	.short	(.L_39 - .L_38)
.L_38:
        /*00ac*/ 	.word	0x00000000
        /*00b0*/ 	.short	0x000f
        /*00b2*/ 	.short	0x0050
        /*00b4*/ 	.byte	0x00, 0xf0, 0x11, 0x00


	//----- nvinfo : EIATTR_KPARAM_INFO
	.align		4
.L_39:
        /*00b8*/ 	.byte	0x04, 0x17
        /*00ba*/ 	.short	(.L_41 - .L_40)
.L_40:
        /*00bc*/ 	.word	0x00000000
        /*00c0*/ 	.short	0x000e
        /*00c2*/ 	.short	0x004c
        /*00c4*/ 	.byte	0x00, 0xf0, 0x11, 0x00


	//----- nvinfo : EIATTR_KPARAM_INFO
	.align		4
.L_41:
        /*00c8*/ 	.byte	0x04, 0x17
        /*00ca*/ 	.short	(.L_43 - .L_42)
.L_42:
        /*00cc*/ 	.word	0x00000000
        /*00d0*/ 	.short	0x000d
        /*00d2*/ 	.short	0x0048
        /*00d4*/ 	.byte	0x00, 0xf0, 0x11, 0x00


	//----- nvinfo : EIATTR_KPARAM_INFO
	.align		4
.L_43:
        /*00d8*/ 	.byte	0x04, 0x17
        /*00da*/ 	.short	(.L_45 - .L_44)
.L_44:
        /*00dc*/ 	.word	0x00000000
        /*00e0*/ 	.short	0x000c
        /*00e2*/ 	.short	0x0044
        /*00e4*/ 	.byte	0x00, 0xf0, 0x11, 0x00


	//----- nvinfo : EIATTR_KPARAM_INFO
	.align		4
.L_45:
        /*00e8*/ 	.byte	0x04, 0x17
        /*00ea*/ 	.short	(.L_47 - .L_46)
.L_46:
        /*00ec*/ 	.word	0x00000000
        /*00f0*/ 	.short	0x000b
        /*00f2*/ 	.short	0x0040
        /*00f4*/ 	.byte	0x00, 0xf0, 0x11, 0x00


	//----- nvinfo : EIATTR_KPARAM_INFO
	.align		4
.L_47:
        /*00f8*/ 	.byte	0x04, 0x17
        /*00fa*/ 	.short	(.L_49 - .L_48)
.L_48:
        /*00fc*/ 	.word	0x00000000
        /*0100*/ 	.short	0x000a
        /*0102*/ 	.short	0x003c
        /*0104*/ 	.byte	0x00, 0xf0, 0x11, 0x00


	//----- nvinfo : EIATTR_KPARAM_INFO
	.align		4
.L_49:
        /*0108*/ 	.byte	0x04, 0x17
        /*010a*/ 	.short	(.L_51 - .L_50)
.L_50:
        /*010c*/ 	.word	0x00000000
        /*0110*/ 	.short	0x0009
        /*0112*/ 	.short	0x0038
        /*0114*/ 	.byte	0x00, 0xf0, 0x11, 0x00


	//----- nvinfo : EIATTR_KPARAM_INFO
	.align		4
.L_51:
        /*0118*/ 	.byte	0x04, 0x17
        /*011a*/ 	.short	(.L_53 - .L_52)
.L_52:
        /*011c*/ 	.word	0x00000000
        /*0120*/ 	.short	0x0008
        /*0122*/ 	.short	0x0034
        /*0124*/ 	.byte	0x00, 0xf0, 0x11, 0x00


	//----- nvinfo : EIATTR_KPARAM_INFO
	.align		4
.L_53:
        /*0128*/ 	.byte	0x04, 0x17
        /*012a*/ 	.short	(.L_55 - .L_54)
.L_54:
        /*012c*/ 	.word	0x00000000
        /*0130*/ 	.short	0x0007
        /*0132*/ 	.short	0x0030
        /*0134*/ 	.byte	0x00, 0xf0, 0x11, 0x00


	//----- nvinfo : EIATTR_KPARAM_INFO
	.align		4
.L_55:
        /*0138*/ 	.byte	0x04, 0x17
        /*013a*/ 	.short	(.L_57 - .L_56)
.L_56:
        /*013c*/ 	.word	0x00000000
        /*0140*/ 	.short	0x0006
        /*0142*/ 	.short	0x002c
        /*0144*/ 	.byte	0x00, 0xf0, 0x11, 0x00


	//----- nvinfo : EIATTR_KPARAM_INFO
	.align		4
.L_57:
        /*0148*/ 	.byte	0x04, 0x17
        /*014a*/ 	.short	(.L_59 - .L_58)
.L_58:
        /*014c*/ 	.word	0x00000000
        /*0150*/ 	.short	0x0005
        /*0152*/ 	.short	0x0028
        /*0154*/ 	.byte	0x00, 0xf0, 0x11, 0x00


	//----- nvinfo : EIATTR_KPARAM_INFO
	.align		4
.L_59:
        /*0158*/ 	.byte	0x04, 0x17
        /*015a*/ 	.short	(.L_61 - .L_60)
.L_60:
        /*015c*/ 	.word	0x00000000
        /*0160*/ 	.short	0x0004
        /*0162*/ 	.short	0x0020
        /*0164*/ 	.byte	0x00, 0xf4, 0x21, 0x00


	//----- nvinfo : EIATTR_KPARAM_INFO
	.align		4
.L_61:
        /*0168*/ 	.byte	0x04, 0x17
        /*016a*/ 	.short	(.L_63 - .L_62)
.L_62:
        /*016c*/ 	.word	0x00000000
        /*0170*/ 	.short	0x0003
        /*0172*/ 	.short	0x0018
        /*0174*/ 	.byte	0x00, 0xf4, 0x21, 0x00


	//----- nvinfo : EIATTR_KPARAM_INFO
	.align		4
.L_63:
        /*0178*/ 	.byte	0x04, 0x17
        /*017a*/ 	.short	(.L_65 - .L_64)
.L_64:
        /*017c*/ 	.word	0x00000000
        /*0180*/ 	.short	0x0002
        /*0182*/ 	.short	0x0010
        /*0184*/ 	.byte	0x00, 0xf4, 0x21, 0x00


	//----- nvinfo : EIATTR_KPARAM_INFO
	.align		4
.L_65:
        /*0188*/ 	.byte	0x04, 0x17
        /*018a*/ 	.short	(.L_67 - .L_66)
.L_66:
        /*018c*/ 	.word	0x00000000
        /*0190*/ 	.short	0x0001
        /*0192*/ 	.short	0x0008
        /*0194*/ 	.byte	0x00, 0xf4, 0x21, 0x00


	//----- nvinfo : EIATTR_KPARAM_INFO
	.align		4
.L_67:
        /*0198*/ 	.byte	0x04, 0x17
        /*019a*/ 	.short	(.L_69 - .L_68)
.L_68:
        /*019c*/ 	.word	0x00000000
        /*01a0*/ 	.short	0x0000
        /*01a2*/ 	.short	0x0000
        /*01a4*/ 	.byte	0x00, 0xf4, 0x21, 0x00


	//----- nvinfo : EIATTR_AT_ENTRY_FRAGMENTS
	.align		4
.L_69:
        /*01a8*/ 	.byte	0x04, 0x4f
        /*01aa*/ 	.short	(.L_71 - .L_70)


	//   ....[0]....
.L_70:
        /*01ac*/ 	.word	0x00000004


	//----- nvinfo : EIATTR_RESERVED_SMEM_USED
	.align		4
.L_71:
        /*01b0*/ 	.byte	0x01, 0x41
	.zero		2


	//----- nvinfo : EIATTR_SPARSE_MMA_MASK
	.align		4
        /*01b4*/ 	.byte	0x03, 0x50
        /*01b6*/ 	.short	0x0000


	//----- nvinfo : EIATTR_TCGEN05_1CTA_USED
	.align		4
        /*01b8*/ 	.byte	0x01, 0x51
	.zero		2


	//----- nvinfo : EIATTR_MAXREG_COUNT
	.align		4
        /*01bc*/ 	.byte	0x03, 0x1b
        /*01be*/ 	.short	0x00ff


	//----- nvinfo : EIATTR_NUM_BARRIERS
	.align		4
        /*01c0*/ 	.byte	0x02, 0x4c
        /*01c2*/ 	.byte	0x01
	.zero		1


	//----- nvinfo : EIATTR_INT_WARP_WIDE_INSTR_OFFSETS
	.align		4
        /*01c4*/ 	.byte	0x04, 0x31
        /*01c6*/ 	.short	(.L_73 - .L_72)


	//   ....[0]....
.L_72:
        /*01c8*/ 	.word	0x00000fb0


	//   ....[1]....
        /*01cc*/ 	.word	0x00000fe0


	//   ....[2]....
        /*01d0*/ 	.word	0x00001e20


	//   ....[3]....
        /*01d4*/ 	.word	0x00001ea0


	//   ....[4]....
        /*01d8*/ 	.word	0x000064a0


	//   ....[5]....
        /*01dc*/ 	.word	0x0000c880


	//   ....[6]....
        /*01e0*/ 	.word	0x0000c8d0


	//----- nvinfo : EIATTR_COOP_GROUP_MASK_REGIDS
	.align		4
.L_73:
        /*01e4*/ 	.byte	0x04, 0x29
        /*01e6*/ 	.short	(.L_75 - .L_74)


	//   ....[0]....
.L_74:
        /*01e8*/ 	.word	0xffffffff


	//   ....[1]....
        /*01ec*/ 	.word	0xffffffff


	//   ....[2]....
        /*01f0*/ 	.word	0xffffffff


	//   ....[3]....
        /*01f4*/ 	.word	0xffffffff


	//   ....[4]....
        /*01f8*/ 	.word	0xffffffff


	//   ....[5]....
        /*01fc*/ 	.word	0xffffffff


	//   ....[6]....
        /*0200*/ 	.word	0xffffffff


	//   ....[7]....
        /*0204*/ 	.word	0xffffffff


	//----- nvinfo : EIATTR_COOP_GROUP_INSTR_OFFSETS
	.align		4
.L_75:
        /*0208*/ 	.byte	0x04, 0x28
        /*020a*/ 	.short	(.L_77 - .L_76)


	//   ....[0]....
.L_76:
        /*020c*/ 	.word	0x00000060


	//   ....[1]....
        /*0210*/ 	.word	0x00000320


	//   ....[2]....
        /*0214*/ 	.word	0x00003610


	//   ....[3]....
        /*0218*/ 	.word	0x00005620


	//   ....[4]....
        /*021c*/ 	.word	0x00008960


	//   ....[5]....
        /*0220*/ 	.word	0x00009af0


	//   ....[6]....
        /*0224*/ 	.word	0x0000c710


	//   ....[7]....
        /*0228*/ 	.word	0x0000c980


	//----- nvinfo : EIATTR_VRC_CTA_INIT_COUNT
	.align		4
.L_77:
        /*022c*/ 	.byte	0x02, 0x4a
        /*022e*/ 	.byte	0x80
	.zero		1


	//----- nvinfo : EIATTR_MBARRIER_INSTR_OFFSETS
	.align		4
        /*0230*/ 	.byte	0x04, 0x39
        /*0232*/ 	.short	(.L_79 - .L_78)


	//   ....[0]....
.L_78:
        /*0234*/ 	.word	0x000017d0
        /*0238*/ 	.word	0x000000ff
        /*023c*/ 	.word	0x00000000
        /*0240*/ 	.short	0x0100
        /*0242*/ 	.byte	0x14
	.zero		1


	//   ....[1]....
        /*0244*/ 	.word	0x00001e90
        /*0248*/ 	.word	0x000000ff
        /*024c*/ 	.word	0x0000c008
        /*0250*/ 	.short	0x0100
        /*0252*/ 	.byte	0x0d
	.zero		1


	//   ....[2]....
        /*0254*/ 	.word	0x000020e0
        /*0258*/ 	.word	0x000000ff
        /*025c*/ 	.word	0x00008000
        /*0260*/ 	.short	0x0100
        /*0262*/ 	.byte	0x0d
	.zero		1


	//   ....[3]....
        /*0264*/ 	.word	0x000022d0
        /*0268*/ 	.word	0x000000ff
        /*026c*/ 	.word	0x00008000
        /*0270*/ 	.short	0x010a
        /*0272*/ 	.byte	0x0d
	.zero		1


	//   ....[4]....
        /*0274*/ 	.word	0x00002410
        /*0278*/ 	.word	0x000000ff
        /*027c*/ 	.word	0x00008000
        /*0280*/ 	.short	0x0108
        /*0282*/ 	.byte	0x0d
	.zero		1


	//   ....[5]....
        /*0284*/ 	.word	0x000067f0
        /*0288*/ 	.word	0x000000ff
        /*028c*/ 	.word	0x0000c010
        /*0290*/ 	.short	0x0100
        /*0292*/ 	.byte	0x0d
	.zero		1


	//   ....[6]....
        /*0294*/ 	.word	0x00006a80
        /*0298*/ 	.word	0x000000ff
        /*029c*/ 	.word	0x0000c010
        /*02a0*/ 	.short	0x010a
        /*02a2*/ 	.byte	0x0d
	.zero		1


	//   ....[7]....
        /*02a4*/ 	.word	0x00008970
        /*02a8*/ 	.word	0x000000ff
        /*02ac*/ 	.word	0x0000c010
        /*02b0*/ 	.short	0x0108
        /*02b2*/ 	.byte	0x0d
	.zero		1


	//   ....[8]....
        /*02b4*/ 	.word	0x00009930
        /*02b8*/ 	.word	0x000000ff
        /*02bc*/ 	.word	0x00000000
        /*02c0*/ 	.short	0x010a
        /*02c2*/ 	.byte	0x14
	.zero		1


	//   ....[9]....
        /*02c4*/ 	.word	0x0000abf0
        /*02c8*/ 	.word	0x000000ff
        /*02cc*/ 	.word	0x00000000
        /*02d0*/ 	.short	0x010a
        /*02d2*/ 	.byte	0x14
	.zero		1


	//   ....[10]....
        /*02d4*/ 	.word	0x0000acf0
        /*02d8*/ 	.word	0x000000ff
        /*02dc*/ 	.word	0x0000c000
        /*02e0*/ 	.short	0x0108
        /*02e2*/ 	.byte	0x0d
	.zero		1


	//   ....[11]....
        /*02e4*/ 	.word	0x0000ad20
        /*02e8*/ 	.word	0x000000ff
        /*02ec*/ 	.word	0x0000c008
        /*02f0*/ 	.short	0x0108
        /*02f2*/ 	.byte	0x0d
	.zero		1


	//   ....[12]....
        /*02f4*/ 	.word	0x0000c9a0
        /*02f8*/ 	.word	0x000000ff
        /*02fc*/ 	.word	0x00008000
        /*0300*/ 	.short	0x010a
        /*0302*/ 	.byte	0x0d
	.zero		1


	//   ....[13]....
        /*0304*/ 	.word	0x0000c9d0
        /*0308*/ 	.word	0x000000ff
        /*030c*/ 	.word	0x0000c010
        /*0310*/ 	.short	0x010a
        /*0312*/ 	.byte	0x0d
	.zero		1


	//   ....[14]....
        /*0314*/ 	.word	0x0000ca10
        /*0318*/ 	.word	0x000000ff
        /*031c*/ 	.word	0x00000000
        /*0320*/ 	.short	0x010a
        /*0322*/ 	.byte	0x14
	.zero		1


	//   ....[15]....
        /*0324*/ 	.word	0x0000ca40
        /*0328*/ 	.word	0x000000ff
        /*032c*/ 	.word	0x00000000
        /*0330*/ 	.short	0x010a
        /*0332*/ 	.byte	0x14
	.zero		1


	//----- nvinfo : EIATTR_NUM_MBARRIERS
	.align		4
.L_79:
        /*0334*/ 	.byte	0x03, 0x38
        /*0336*/ 	.short	0xffff


	//----- nvinfo : EIATTR_EXIT_INSTR_OFFSETS
	.align		4
        /*0338*/ 	.byte	0x04, 0x1c
        /*033a*/ 	.short	(.L_81 - .L_80)


	//   ....[0]....
.L_80:
        /*033c*/ 	.word	0x0000c990


	//----- nvinfo : EIATTR_REQNTID
	.align		4
.L_81:
        /*0340*/ 	.byte	0x04, 0x10
        /*0342*/ 	.short	(.L_83 - .L_82)
.L_82:
        /*0344*/ 	.word	0x00000100
        /*0348*/ 	.word	0x00000001
        /*034c*/ 	.word	0x00000001


	//----- nvinfo : EIATTR_CRS_STACK_SIZE
	.align		4
.L_83:
        /*0350*/ 	.byte	0x04, 0x1e
        /*0352*/ 	.short	(.L_85 - .L_84)
.L_84:
        /*0354*/ 	.word	0x00000000


	//----- nvinfo : EIATTR_CBANK_PARAM_SIZE
	.align		4
.L_85:
        /*0358*/ 	.byte	0x03, 0x19
        /*035a*/ 	.short	0x0088


	//----- nvinfo : EIATTR_PARAM_CBANK
	.align		4
        /*035c*/ 	.byte	0x04, 0x0a
        /*035e*/ 	.short	(.L_87 - .L_86)
	.align		4
.L_86:
        /*0360*/ 	.word	index@(.nv.constant0.attn_fwd)
        /*0364*/ 	.short	0x0380
        /*0366*/ 	.short	0x0088


	//----- nvinfo : EIATTR_SW_WAR
	.align		4
.L_87:
        /*0368*/ 	.byte	0x04, 0x36
        /*036a*/ 	.short	(.L_89 - .L_88)
.L_88:
        /*036c*/ 	.word	0x00000008
.L_89:


//--------------------- .nv.compat                --------------------------
	.section	.nv.compat,"",@"SHT_CUDA_COMPAT_INFO"
	.align	4
        /*0000*/ 	.byte	0x02, 0x02, 0x02, 0x00, 0x02, 0x05, 0x05, 0x00, 0x02, 0x03, 0x00, 0x00, 0x02, 0x06, 0x01, 0x00


//--------------------- .nv.callgraph             --------------------------
	.section	.nv.callgraph,"",@"SHT_CUDA_CALLGRAPH"
	.align	4
	.sectionentsize	8
	.align		4
        /*0000*/ 	.word	0x00000000
	.align		4
        /*0004*/ 	.word	0xffffffff
	.align		4
        /*0008*/ 	.word	0x00000000
	.align		4
        /*000c*/ 	.word	0xfffffffe
	.align		4
        /*0010*/ 	.word	0x00000000
	.align		4
        /*0014*/ 	.word	0xfffffffd
	.align		4
        /*0018*/ 	.word	0x00000000
	.align		4
        /*001c*/ 	.word	0xfffffffc


//--------------------- .nv.constant4             --------------------------
	.section	.nv.constant4,"a",@progbits
	.align	8
	.align		8
.nv.constant4:
        /*0000*/ 	.dword	_$_str


//--------------------- .text.attn_fwd            --------------------------
	.section	.text.attn_fwd,"ax",@progbits
	.align	128
        .global         attn_fwd
        .type           attn_fwd,@function
        .size           attn_fwd,(.L_x_27 - attn_fwd)
        .other          attn_fwd,@"STO_CUDA_ENTRY STV_DEFAULT"
attn_fwd:
.text.attn_fwd:
[----:B------:R-:W0:Y:S01]  /*0000*/  LDC R1, c[0x0][0x37c] ;  /* 0x0000df00ff017b82 */ /* 0x000e220000000800 */
[----:B------:R-:W1:Y:S02]  /*0010*/  S2R R0, SR_TID.X ;  /* 0x0000000000007919 */ /* 0x000e640000002100 */
[----:B-1----:R-:W-:-:S13]  /*0020*/  ISETP.GE.U32.AND P0, PT, R0, 0x20, PT ;  /* 0x000000200000780c */ /* 0x002fda0003f06070 */
[----:B------:R-:W-:Y:S02]  /*0030*/  VOTEU.ANY UP1, P0 ;  /* 0x0000000000ff7886 */ /* 0x000fe40000020100 */
[----:B0-----:R-:W-:Y:S05]  /*0040*/  BRA.U UP1, `(.L_x_0) ;  /* 0x0000000101b87547 */ /* 0x001fea000b800000 */
[----:B------:R-:W0:Y:S01]  /*0050*/  S2UR UR6, SR_CgaCtaId ;  /* 0x00000000000679c3 */ /* 0x000e220000008800 */
[----:B------:R-:W-:Y:S01]  /*0060*/  NOP ;  /* 0x0000000000007918 */ /* 0x000fe20000000000 */
[----:B------:R-:W-:Y:S02]  /*0070*/  UMOV UR4, 0x40 ;  /* 0x0000004000047882 */ /* 0x000fe40000000000 */
[----:B0-----:R-:W-:-:S09]  /*0080*/  ULEA UR4, UR6, UR4, 0x18 ;  /* 0x0000000406047291 */ /* 0x001fd2000f8ec0ff */
[----:B------:R-:W0:Y:S01]  /*0090*/  LDS.U8 R2, [UR4] ;  /* 0x00000004ff027984 */ /* 0x000e220008000000 */
[----:B------:R-:W-:Y:S02]  /*00a0*/  UMOV UR4, 0x400 ;  /* 0x0000040000047882 */ /* 0x000fe40000000000 */
[----:B------:R-:W-:Y:S01]  /*00b0*/  ULEA UR4, UR6, UR4, 0x18 ;  /* 0x0000000406047291 */ /* 0x000fe2000f8ec0ff */
[----:B0-----:R-:W-:-:S13]  /*00c0*/  ISETP.NE.AND P0, PT, R2, RZ, PT ;  /* 0x000000ff0200720c */ /* 0x001fda0003f05270 */
[----:B------:R-:W-:Y:S05]  /*00d0*/  @P0 BRA `(.L_x_1) ;  /* 0x00000000007c0947 */ /* 0x000fea0003800000 */
[----:B------:R-:W-:-:S13]  /*00e0*/  ELECT P0, URZ, PT ;  /* 0x0000000000ff782f */ /* 0x000fda0003800000 */
[----:B------:R-:W-:Y:S05]  /*00f0*/  @!P0 BRA `(.L_x_2) ;  /* 0x0000000000848947 */ /* 0x000fea0003800000 */
[----:B------:R-:W-:Y:S01]  /*0100*/  UMOV UR5, 0x8 ;  /* 0x0000000800057882 */ /* 0x000fe20000000000 */
[----:B------:R-:W-:Y:S02]  /*0110*/  IMAD.MOV.U32 R5, RZ, RZ, 0x1 ;  /* 0x00000001ff057424 */ /* 0x000fe400078e00ff */
[----:B------:R-:W-:Y:S02]  /*0120*/  IMAD.MOV.U32 R3, RZ, RZ, 0xff ;  /* 0x000000ffff037424 */ /* 0x000fe400078e00ff */
[----:B------:R-:W-:Y:S04]  /*0130*/  DEPBAR.LE SB0, 0x36 ;  /* 0x00008d800000791a */ /* 0x000fe80000000000 */
[----:B------:R-:W0:Y:S02]  /*0140*/  UTCATOMSWS.FIND_AND_SET.ALIGN UP0, UR5, UR5 ;  /* 0x00000005000575e3 */ /* 0x000e240008000800 */
[----:B0-----:R-:W-:-:S04]  /*0150*/  PLOP3.LUT P0, PT, PT, PT, UP0, 0x80, 0x8 ;  /* 0x000000000008781c */ /* 0x001fc80003f0f008 */
[----:B------:R-:W-:-:S04]  /*0160*/  SEL R2, RZ, 0xffffffff, !P0 ;  /* 0xffffffffff027807 */ /* 0x000fc80004000000 */
[----:B------:R-:W-:Y:S01]  /*0170*/  ISETP.NE.AND P0, PT, R2, RZ, PT ;  /* 0x000000ff0200720c */ /* 0x000fe20003f05270 */
[----:B------:R-:W-:-:S12]  /*0180*/  IMAD.U32 R2, RZ, RZ, UR5 ;  /* 0x00000005ff027e24 */ /* 0x000fd8000f8e00ff */
[----:B------:R-:W-:Y:S05]  /*0190*/  @P0 BRA `(.L_x_3) ;  /* 0x0000000000240947 */ /* 0x000fea0003800000 */
.L_x_4:
[----:B------:R-:W-:Y:S05]  /*01a0*/  NANOSLEEP 0x64 ;  /* 0x000000640000795d */ /* 0x000fea0003800000 */
[----:B------:R-:W-:-:S05]  /*01b0*/  UMOV UR5, 0x8 ;  /* 0x0000000800057882 */ /* 0x000fca0000000000 */
[----:B------:R-:W-:Y:S04]  /*01c0*/  DEPBAR.LE SB0, 0x36 ;  /* 0x00008d800000791a */ /* 0x000fe80000000000 */
[----:B------:R-:W0:Y:S02]  /*01d0*/  UTCATOMSWS.FIND_AND_SET.ALIGN UP0, UR5, UR5 ;  /* 0x00000005000575e3 */ /* 0x000e240008000800 */
[----:B0-----:R-:W-:-:S04]  /*01e0*/  PLOP3.LUT P0, PT, PT, PT, UP0, 0x80, 0x8 ;  /* 0x000000000008781c */ /* 0x001fc80003f0f008 */
[----:B------:R-:W-:-:S04]  /*01f0*/  SEL R2, RZ, 0xffffffff, !P0 ;  /* 0xffffffffff027807 */ /* 0x000fc80004000000 */
[----:B------:R-:W-:Y:S01]  /*0200*/  ISETP.NE.AND P0, PT, R2, RZ, PT ;  /* 0x000000ff0200720c */ /* 0x000fe20003f05270 */
[----:B------:R-:W-:-:S12]  /*0210*/  IMAD.U32 R2, RZ, RZ, UR5 ;  /* 0x00000005ff027e24 */ /* 0x000fd8000f8e00ff */
[----:B------:R-:W-:Y:S05]  /*0220*/  @!P0 BRA `(.L_x_4) ;  /* 0xfffffffc00dc8947 */ /* 0x000fea000383ffff */
.L_x_3:
[C---:B------:R-:W-:Y:S01]  /*0230*/  VIADD R4, R2.reuse, 0x10 ;  /* 0x0000001002047836 */ /* 0x040fe20000000000 */
[----:B------:R-:W-:Y:S01]  /*0240*/  UMOV UR5, 0x50 ;  /* 0x0000005000057882 */ /* 0x000fe20000000000 */
[----:B------:R-:W-:Y:S01]  /*0250*/  SHF.L.U32 R3, R3, R2, RZ ;  /* 0x0000000203037219 */ /* 0x000fe200000006ff */
[----:B------:R-:W-:Y:S01]  /*0260*/  ULEA UR5, UR6, UR5, 0x18 ;  /* 0x0000000506057291 */ /* 0x000fe2000f8ec0ff */
[----:B------:R-:W-:Y:S01]  /*0270*/  IMAD.SHL.U32 R2, R2, 0x20, RZ ;  /* 0x0000002002027824 */ /* 0x000fe200078e00ff */
[----:B------:R-:W-:-:S04]  /*0280*/  SHF.L.U32 R4, R5, R4, RZ ;  /* 0x0000000405047219 */ /* 0x000fc800000006ff */
[----:B------:R-:W-:-:S05]  /*0290*/  LOP3.LUT R3, R4, R3, RZ, 0xfc, !PT ;  /* 0x0000000304037212 */ /* 0x000fca00078efcff */
[----:B------:R0:W-:Y:S04]  /*02a0*/  ATOMS.OR RZ, [UR5], R3 ;  /* 0x00000003ffff798c */ /* 0x0001e8000b000005 */
[----:B------:R0:W-:Y:S01]  /*02b0*/  STS [UR4], R2 ;  /* 0x00000002ff007988 */ /* 0x0001e20008000804 */
[----:B------:R-:W-:Y:S05]  /*02c0*/  BRA `(.L_x_2) ;  /* 0x0000000000107947 */ /* 0x000fea0003800000 */
.L_x_1:
[----:B------:R-:W-:-:S05]  /*02d0*/  IMAD.MOV.U32 R2, RZ, RZ, -0x1 ;  /* 0xffffffffff027424 */ /* 0x000fca00078e00ff */
[----:B------:R0:W-:Y:S02]  /*02e0*/  STS [UR4], R2 ;  /* 0x00000002ff007988 */ /* 0x0001e40008000804 */
[----:B0-----:R-:W-:-:S07]  /*02f0*/  MOV R2, 0x310 ;  /* 0x0000031000027802 */ /* 0x001fce0000000f00 */
[----:B------:R-:W-:Y:S05]  /*0300*/  CALL.REL.NOINC `($__internal_1_$__cuda_sm10x_tcgen05_guardrail_trap_phase_invalid_during_alloc) ;  /* 0x000000c400e47944 */ /* 0x000fea0003c00000 */
.L_x_2:
[----:B------:R-:W-:Y:S05]  /*0310*/  WARPSYNC.ALL ;  /* 0x0000000000007948 */ /* 0x000fea0003800000 */
[----:B------:R-:W-:Y:S01]  /*0320*/  NOP ;  /* 0x0000000000007918 */ /* 0x000fe20000000000 */
.L_x_0:
[----:B------:R-:W1:Y:S01]  /*0330*/  S2UR UR14, SR_CTAID.X ;  /* 0x00000000000e79c3 */ /* 0x000e620000002500 */
[----:B------:R-:W2:Y:S01]  /*0340*/  LDCU.64 UR4, c[0x0][0x3b0] ;  /* 0x00007600ff0477ac */ /* 0x000ea20008000a00 */
[----:B------:R-:W-:Y:S01]  /*0350*/  SHF.R.U32.HI R134, RZ, 0x7, R0 ;  /* 0x00000007ff867819 */ /* 0x000fe20000011600 */
[----:B------:R-:W-:-:S03]  /*0360*/  UMOV UR13, 0x400 ;  /* 0x00000400000d7882 */ /* 0x000fc60000000000 */
[----:B------:R-:W-:Y:S01]  /*0370*/  SGXT.U32 R134, R134, 0x1 ;  /* 0x000000018686781a */ /* 0x000fe20000000000 */
[----:B------:R-:W3:Y:S01]  /*0380*/  LDCU.64 UR30, c[0x0][0x358] ;  /* 0x00006b00ff1e77ac */ /* 0x000ee20008000a00 */
[----:B------:R-:W2:Y:S08]  /*0390*/  S2UR UR15, SR_CTAID.Y ;  /* 0x00000000000f79c3 */ /* 0x000eb00000002600 */
[----:B------:R-:W4:Y:S08]  /*03a0*/  S2UR UR6, SR_CgaCtaId ;  /* 0x00000000000679c3 */ /* 0x000f300000008800 */
[----:B------:R-:W0:Y:S01]  /*03b0*/  LDC R48, c[0x0][0x3b8] ;  /* 0x0000ee00ff307b82 */ /* 0x000e220000000800 */
[----:B-1----:R-:W-:-:S06]  /*03c0*/  USHF.L.U32 UR14, UR14, 0x7, URZ ;  /* 0x000000070e0e7899 */ /* 0x002fcc00080006ff */
[----:B0-----:R-:W-:Y:S01]  /*03d0*/  IMAD.U32 R3, RZ, RZ, UR14 ;  /* 0x0000000eff037e24 */ /* 0x001fe2000f8e00ff */
[----:B------:R-:W0:Y:S01]  /*03e0*/  LDC.64 R44, c[0x0][0x380] ;  /* 0x0000e000ff2c7b82 */ /* 0x000e220000000a00 */
[----:B--2---:R-:W-:-:S03]  /*03f0*/  UIMAD UR4, UR15, UR4, URZ ;  /* 0x000000040f0472a4 */ /* 0x004fc6000f8e02ff */
[----:B------:R-:W-:Y:S01]  /*0400*/  LOP3.LUT R2, R3, 0x7f, R0, 0xf8, !PT ;  /* 0x0000007f03027812 */ /* 0x000fe200078ef800 */
[----:B----4-:R-:W-:-:S03]  /*0410*/  ULEA UR13, UR6, UR13, 0x18 ;  /* 0x0000000d060d7291 */ /* 0x010fc6000f8ec0ff */
[----:B------:R-:W-:Y:S01]  /*0420*/  BAR.SYNC.DEFER_BLOCKING 0x0 ;  /* 0x0000000000007b1d */ /* 0x000fe20000010000 */
[----:B------:R-:W-:Y:S01]  /*0430*/  IMAD R3, R2, UR5, RZ ;  /* 0x0000000502037c24 */ /* 0x000fe2000f8e02ff */
[----:B------:R-:W-:-:S04]  /*0440*/  USHF.R.S32.HI UR5, URZ, 0x1f, UR4 ;  /* 0x0000001fff057899 */ /* 0x000fc80008011404 */
[----:B------:R-:W-:Y:S01]  /*0450*/  SHF.R.S32.HI R4, RZ, 0x1f, R3 ;  /* 0x0000001fff047819 */ /* 0x000fe20000011403 */
[----:B------:R-:W-:Y:S01]  /*0460*/  IMAD R5, R134, R48, RZ ;  /* 0x0000003086057224 */ /* 0x000fe200078e02ff */
[----:B0-----:R-:W-:-:S03]  /*0470*/  IADD3 R44, P0, P1, R3, UR4, R44 ;  /* 0x00000004032c7c10 */ /* 0x001fc6000f91e02c */
[----:B------:R-:W-:Y:S01]  /*0480*/  IMAD R3, R48, 0x2, R5 ;  /* 0x0000000230037824 */ /* 0x000fe200078e0205 */
[----:B------:R-:W-:-:S03]  /*0490*/  IADD3.X R46, PT, PT, R4, UR5, R45, P0, P1 ;  /* 0x00000005042e7c10 */ /* 0x000fc600087e242d */
[C---:B------:R-:W-:Y:S01]  /*04a0*/  IMAD R9, R48.reuse, 0x2, R3 ;  /* 0x0000000230097824 */ /* 0x040fe200078e0203 */
[-C--:B------:R-:W-:Y:S02]  /*04b0*/  IADD3 R4, P0, PT, R5, R44.reuse, RZ ;  /* 0x0000002c05047210 */ /* 0x080fe40007f1e0ff */
[----:B------:R-:W-:Y:S01]  /*04c0*/  IADD3 R6, P1, PT, R3, R44, RZ ;  /* 0x0000002c03067210 */ /* 0x000fe20007f3e0ff */
[----:B------:R-:W0:Y:S01]  /*04d0*/  LDS R43, [UR13] ;  /* 0x0000000dff2b7984 */ /* 0x000e220008000800 */
[C---:B------:R-:W-:Y:S01]  /*04e0*/  IMAD R11, R48.reuse, 0x2, R9 ;  /* 0x00000002300b7824 */ /* 0x040fe200078e0209 */
[-C--:B------:R-:W-:Y:S01]  /*04f0*/  LEA.HI.X.SX32 R5, R5, R46.reuse, 0x1, P0 ;  /* 0x0000002e05057211 */ /* 0x080fe200000f0eff */
[----:B------:R-:W-:Y:S01]  /*0500*/  BAR.SYNC.DEFER_BLOCKING 0x0 ;  /* 0x0000000000007b1d */ /* 0x000fe20000010000 */
[----:B------:R-:W-:Y:S01]  /*0510*/  LEA.HI.X.SX32 R7, R3, R46, 0x1, P1 ;  /* 0x0000002e03077211 */ /* 0x000fe200008f0eff */
[----:B------:R-:W-:Y:S01]  /*0520*/  IMAD R3, R48, 0x2, R11 ;  /* 0x0000000230037824 */ /* 0x000fe200078e020b */
[----:B------:R-:W-:-:S04]  /*0530*/  IADD3 R8, P0, PT, R9, R44, RZ ;  /* 0x0000002c09087210 */ /* 0x000fc80007f1e0ff */
[----:B------:R-:W-:Y:S01]  /*0540*/  LEA.HI.X.SX32 R9, R9, R46, 0x1, P0 ;  /* 0x0000002e09097211 */ /* 0x000fe200000f0eff */
[----:B------:R-:W-:Y:S01]  /*0550*/  IMAD R15, R48, 0x2, R3 ;  /* 0x00000002300f7824 */ /* 0x000fe200078e0203 */
[----:B------:R-:W-:-:S04]  /*0560*/  IADD3 R12, P0, PT, R3, R44, RZ ;  /* 0x0000002c030c7210 */ /* 0x000fc80007f1e0ff */
[----:B------:R-:W-:Y:S01]  /*0570*/  LEA.HI.X.SX32 R13, R3, R46, 0x1, P0 ;  /* 0x0000002e030d7211 */ /* 0x000fe200000f0eff */
[----:B------:R-:W-:Y:S01]  /*0580*/  IMAD R3, R48, 0x2, R15 ;  /* 0x0000000230037824 */ /* 0x000fe200078e020f */
[----:B------:R-:W-:-:S03]  /*0590*/  IADD3 R14, P0, PT, R15, R44, RZ ;  /* 0x0000002c0f0e7210 */ /* 0x000fc60007f1e0ff */
[C---:B------:R-:W-:Y:S01]  /*05a0*/  IMAD R16, R48.reuse, 0x2, R3 ;  /* 0x0000000230107824 */ /* 0x040fe200078e0203 */
[----:B------:R-:W-:Y:S02]  /*05b0*/  LEA.HI.X.SX32 R15, R15, R46, 0x1, P0 ;  /* 0x0000002e0f0f7211 */ /* 0x000fe400000f0eff */
[C---:B------:R-:W-:Y:S01]  /*05c0*/  IADD3 R10, P1, PT, R11.reuse, R44, RZ ;  /* 0x0000002c0b0a7210 */ /* 0x040fe20007f3e0ff */
[----:B------:R-:W-:Y:S01]  /*05d0*/  IMAD R17, R48, 0x2, R16 ;  /* 0x0000000230117824 */ /* 0x000fe200078e0210 */
[----:B---3--:R1:W5:Y:S02]  /*05e0*/  LDG.E.U8 R19, desc[UR30][R4.64] ;  /* 0x0000001e04137981 */ /* 0x008364000c1e1100 */
[----:B------:R-:W-:Y:S02]  /*05f0*/  LEA.HI.X.SX32 R11, R11, R46, 0x1, P1 ;  /* 0x0000002e0b0b7211 */ /* 0x000fe400008f0eff */
[----:B------:R2:W5:Y:S04]  /*0600*/  LDG.E.U8 R20, desc[UR30][R8.64] ;  /* 0x0000001e08147981 */ /* 0x000568000c1e1100 */
[----:B------:R3:W5:Y:S01]  /*0610*/  LDG.E.U8 R21, desc[UR30][R10.64] ;  /* 0x0000001e0a157981 */ /* 0x000762000c1e1100 */
[----:B-1----:R-:W-:-:S03]  /*0620*/  IADD3 R4, P0, PT, R3, R44, RZ ;  /* 0x0000002c03047210 */ /* 0x002fc60007f1e0ff */
[----:B------:R1:W5:Y:S01]  /*0630*/  LDG.E.U8 R23, desc[UR30][R12.64] ;  /* 0x0000001e0c177981 */ /* 0x000362000c1e1100 */
[----:B------:R-:W-:Y:S01]  /*0640*/  LEA.HI.X.SX32 R5, R3, R46, 0x1, P0 ;  /* 0x0000002e03057211 */ /* 0x000fe200000f0eff */
[C---:B------:R-:W-:Y:S01]  /*0650*/  IMAD R3, R48.reuse, 0x2, R17 ;  /* 0x0000000230037824 */ /* 0x040fe200078e0211 */
[C---:B--2---:R-:W-:Y:S01]  /*0660*/  IADD3 R8, P0, PT, R17.reuse, R44, RZ ;  /* 0x0000002c11087210 */ /* 0x044fe20007f1e0ff */
[----:B------:R2:W5:Y:S03]  /*0670*/  LDG.E.U8 R18, desc[UR30][R6.64] ;  /* 0x0000001e06127981 */ /* 0x000566000c1e1100 */
[----:B------:R-:W-:Y:S01]  /*0680*/  LEA.HI.X.SX32 R9, R17, R46, 0x1, P0 ;  /* 0x0000002e11097211 */ /* 0x000fe200000f0eff */
[----:B------:R4:W5:Y:S01]  /*0690*/  LDG.E.U8 R22, desc[UR30][R14.64] ;  /* 0x0000001e0e167981 */ /* 0x000962000c1e1100 */
[----:B---3--:R-:W-:Y:S01]  /*06a0*/  IADD3 R10, P0, PT, R3, R44, RZ ;  /* 0x0000002c030a7210 */ /* 0x008fe20007f1e0ff */
[----:B-1----:R-:W-:-:S02]  /*06b0*/  IMAD R13, R48, 0x2, R3 ;  /* 0x00000002300d7824 */ /* 0x002fc400078e0203 */
[----:B------:R1:W5:Y:S01]  /*06c0*/  LDG.E.U8 R24, desc[UR30][R4.64] ;  /* 0x0000001e04187981 */ /* 0x000362000c1e1100 */
[----:B------:R-:W-:Y:S01]  /*06d0*/  LEA.HI.X.SX32 R11, R3, R46, 0x1, P0 ;  /* 0x0000002e030b7211 */ /* 0x000fe200000f0eff */
[----:B------:R-:W-:Y:S01]  /*06e0*/  IMAD R3, R48, 0x2, R13 ;  /* 0x0000000230037824 */ /* 0x000fe200078e020d */
[CC--:B--2---:R-:W-:Y:S01]  /*06f0*/  IADD3 R6, P1, PT, R16.reuse, R44.reuse, RZ ;  /* 0x0000002c10067210 */ /* 0x0c4fe20007f3e0ff */
[----:B------:R2:W5:Y:S01]  /*0700*/  LDG.E.U8 R25, desc[UR30][R8.64] ;  /* 0x0000001e08197981 */ /* 0x000562000c1e1100 */
[----:B------:R-:W-:Y:S02]  /*0710*/  IADD3 R12, P0, PT, R13, R44, RZ ;  /* 0x0000002c0d0c7210 */ /* 0x000fe40007f1e0ff */
[----:B------:R-:W-:Y:S01]  /*0720*/  LEA.HI.X.SX32 R7, R16, R46, 0x1, P1 ;  /* 0x0000002e10077211 */ /* 0x000fe200008f0eff */
[----:B------:R-:W-:Y:S01]  /*0730*/  IMAD R16, R48, 0x2, R3 ;  /* 0x0000000230107824 */ /* 0x000fe200078e0203 */
[----:B----4-:R-:W-:Y:S01]  /*0740*/  IADD3 R14, P1, PT, R3, R44, RZ ;  /* 0x0000002c030e7210 */ /* 0x010fe20007f3e0ff */
[----:B------:R-:W5:Y:S01]  /*0750*/  LDG.E.U8 R26, desc[UR30][R10.64] ;  /* 0x0000001e0a1a7981 */ /* 0x000f62000c1e1100 */
[----:B------:R-:W-:-:S02]  /*0760*/  LEA.HI.X.SX32 R13, R13, R46, 0x1, P0 ;  /* 0x0000002e0d0d7211 */ /* 0x000fc400000f0eff */
[----:B------:R-:W-:Y:S01]  /*0770*/  LEA.HI.X.SX32 R15, R3, R46, 0x1, P1 ;  /* 0x0000002e030f7211 */ /* 0x000fe200008f0eff */
[----:B------:R-:W-:Y:S01]  /*0780*/  IMAD R3, R48, 0x2, R16 ;  /* 0x0000000230037824 */ /* 0x000fe200078e0210 */
[C---:B-1----:R-:W-:Y:S01]  /*0790*/  IADD3 R4, P0, PT, R16.reuse, R44, RZ ;  /* 0x0000002c10047210 */ /* 0x042fe20007f1e0ff */
[----:B------:R1:W5:Y:S03]  /*07a0*/  LDG.E.U8 R17, desc[UR30][R6.64] ;  /* 0x0000001e06117981 */ /* 0x000366000c1e1100 */
[----:B------:R-:W-:Y:S01]  /*07b0*/  LEA.HI.X.SX32 R5, R16, R46, 0x1, P0 ;  /* 0x0000002e10057211 */ /* 0x000fe200000f0eff */
[----:B--2---:R-:W-:Y:S01]  /*07c0*/  IMAD R9, R48, 0x2, R3 ;  /* 0x0000000230097824 */ /* 0x004fe200078e0203 */
[----:B------:R2:W5:Y:S04]  /*07d0*/  LDG.E.U8 R28, desc[UR30][R12.64] ;  /* 0x0000001e0c1c7981 */ /* 0x000568000c1e1100 */
[----:B------:R-:W5:Y:S01]  /*07e0*/  LDG.E.U8 R29, desc[UR30][R4.64] ;  /* 0x0000001e041d7981 */ /* 0x000f62000c1e1100 */
[----:B-1----:R-:W-:-:S03]  /*07f0*/  IADD3 R6, P0, PT, R3, R44, RZ ;  /* 0x0000002c03067210 */ /* 0x002fc60007f1e0ff */
[----:B------:R1:W5:Y:S01]  /*0800*/  LDG.E.U8 R27, desc[UR30][R14.64] ;  /* 0x0000001e0e1b7981 */ /* 0x000362000c1e1100 */
[----:B------:R-:W-:Y:S01]  /*0810*/  LEA.HI.X.SX32 R7, R3, R46, 0x1, P0 ;  /* 0x0000002e03077211 */ /* 0x000fe200000f0eff */
[----:B------:R-:W-:Y:S01]  /*0820*/  IMAD R3, R48, 0x2, R9 ;  /* 0x0000000230037824 */ /* 0x000fe200078e0209 */
[----:B------:R-:W-:-:S03]  /*0830*/  IADD3 R8, P0, PT, R9, R44, RZ ;  /* 0x0000002c09087210 */ /* 0x000fc60007f1e0ff */
[C---:B------:R-:W-:Y:S01]  /*0840*/  IMAD R16, R48.reuse, 0x2, R3 ;  /* 0x0000000230107824 */ /* 0x040fe200078e0203 */
[----:B------:R-:W-:Y:S01]  /*0850*/  IADD3 R10, P1, PT, R3, R44, RZ ;  /* 0x0000002c030a7210 */ /* 0x000fe20007f3e0ff */
[----:B------:R3:W5:Y:S01]  /*0860*/  LDG.E.U8 R30, desc[UR30][R6.64] ;  /* 0x0000001e061e7981 */ /* 0x000762000c1e1100 */
[-C--:B------:R-:W-:Y:S02]  /*0870*/  LEA.HI.X.SX32 R9, R9, R46.reuse, 0x1, P0 ;  /* 0x0000002e09097211 */ /* 0x080fe400000f0eff */
[----:B------:R-:W-:Y:S01]  /*0880*/  LEA.HI.X.SX32 R11, R3, R46, 0x1, P1 ;  /* 0x0000002e030b7211 */ /* 0x000fe200008f0eff */
[----:B------:R-:W-:Y:S01]  /*0890*/  IMAD R3, R48, 0x2, R16 ;  /* 0x0000000230037824 */ /* 0x000fe200078e0210 */
[C---:B--2---:R-:W-:Y:S01]  /*08a0*/  IADD3 R12, P0, PT, R16.reuse, R44, RZ ;  /* 0x0000002c100c7210 */ /* 0x044fe20007f1e0ff */
[----:B------:R2:W5:Y:S03]  /*08b0*/  LDG.E.U8 R32, desc[UR30][R8.64] ;  /* 0x0000001e08207981 */ /* 0x000566000c1e1100 */
[----:B------:R-:W-:Y:S01]  /*08c0*/  LEA.HI.X.SX32 R13, R16, R46, 0x1, P0 ;  /* 0x0000002e100d7211 */ /* 0x000fe200000f0eff */
[C---:B-1----:R-:W-:Y:S01]  /*08d0*/  IMAD R15, R48.reuse, 0x2, R3 ;  /* 0x00000002300f7824 */ /* 0x042fe200078e0203 */
[C---:B------:R-:W-:Y:S01]  /*08e0*/  IADD3 R4, P0, PT, R3.reuse, R44, RZ ;  /* 0x0000002c03047210 */ /* 0x040fe20007f1e0ff */
[----:B------:R-:W5:Y:S03]  /*08f0*/  LDG.E.U8 R31, desc[UR30][R10.64] ;  /* 0x0000001e0a1f7981 */ /* 0x000f66000c1e1100 */
[----:B------:R-:W-:Y:S01]  /*0900*/  LEA.HI.X.SX32 R5, R3, R46, 0x1, P0 ;  /* 0x0000002e03057211 */ /* 0x000fe200000f0eff */
[C---:B------:R-:W-:Y:S01]  /*0910*/  IMAD R3, R48.reuse, 0x2, R15 ;  /* 0x0000000230037824 */ /* 0x040fe200078e020f */
[-C--:B---3--:R-:W-:Y:S01]  /*0920*/  IADD3 R6, P0, PT, R15, R44.reuse, RZ ;  /* 0x0000002c0f067210 */ /* 0x088fe20007f1e0ff */
[----:B------:R1:W5:Y:S02]  /*0930*/  LDG.E.U8 R33, desc[UR30][R12.64] ;  /* 0x0000001e0c217981 */ /* 0x000364000c1e1100 */
[----:B------:R-:W-:Y:S01]  /*0940*/  IMAD R16, R48, 0x2, R3 ;  /* 0x0000000230107824 */ /* 0x000fe200078e0203 */
[----:B------:R-:W-:Y:S01]  /*0950*/  IADD3 R14, P1, PT, R3, R44, RZ ;  /* 0x0000002c030e7210 */ /* 0x000fe20007f3e0ff */
[----:B------:R3:W5:Y:S01]  /*0960*/  LDG.E.U8 R34, desc[UR30][R4.64] ;  /* 0x0000001e04227981 */ /* 0x000762000c1e1100 */
[----:B------:R-:W-:-:S02]  /*0970*/  LEA.HI.X.SX32 R7, R15, R46, 0x1, P0 ;  /* 0x0000002e0f077211 */ /* 0x000fc400000f0eff */
[----:B------:R-:W-:Y:S01]  /*0980*/  LEA.HI.X.SX32 R15, R3, R46, 0x1, P1 ;  /* 0x0000002e030f7211 */ /* 0x000fe200008f0eff */
[----:B------:R-:W-:Y:S01]  /*0990*/  IMAD R3, R48, 0x2, R16 ;  /* 0x0000000230037824 */ /* 0x000fe200078e0210 */
[C---:B--2---:R-:W-:Y:S01]  /*09a0*/  IADD3 R8, P0, PT, R16.reuse, R44, RZ ;  /* 0x0000002c10087210 */ /* 0x044fe20007f1e0ff */
[----:B------:R2:W5:Y:S03]  /*09b0*/  LDG.E.U8 R36, desc[UR30][R6.64] ;  /* 0x0000001e06247981 */ /* 0x000566000c1e1100 */
[----:B------:R-:W-:Y:S01]  /*09c0*/  LEA.HI.X.SX32 R9, R16, R46, 0x1, P0 ;  /* 0x0000002e10097211 */ /* 0x000fe200000f0eff */
[C---:B-1----:R-:W-:Y:S01]  /*09d0*/  IMAD R13, R48.reuse, 0x2, R3 ;  /* 0x00000002300d7824 */ /* 0x042fe200078e0203 */
[C---:B------:R-:W-:Y:S01]  /*09e0*/  IADD3 R10, P0, PT, R3.reuse, R44, RZ ;  /* 0x0000002c030a7210 */ /* 0x040fe20007f1e0ff */
[----:B------:R1:W5:Y:S03]  /*09f0*/  LDG.E.U8 R35, desc[UR30][R14.64] ;  /* 0x0000001e0e237981 */ /* 0x000366000c1e1100 */
        /* <DEDUP_REMOVED lines=14> */
[C---:B---3--:R-:W-:Y:S01]  /*0ae0*/  IADD3 R8, P0, PT, R3.reuse, R44, RZ ;  /* 0x0000002c03087210 */ /* 0x048fe20007f1e0ff */
[----:B------:R1:W5:Y:S03]  /*0af0*/  LDG.E.U8 R39, desc[UR30][R12.64] ;  /* 0x0000001e0c277981 */ /* 0x000366000c1e1100 */
[----:B------:R-:W-:Y:S01]  /*0b00*/  LEA.HI.X.SX32 R9, R3, R46, 0x1, P0 ;  /* 0x0000002e03097211 */ /* 0x000fe200000f0eff */
[C---:B------:R-:W-:Y:S01]  /*0b10*/  IMAD R3, R48.reuse, 0x2, R15 ;  /* 0x0000000230037824 */ /* 0x040fe200078e020f */
[-C--:B----4-:R-:W-:Y:S01]  /*0b20*/  IADD3 R10, P0, PT, R15, R44.reuse, RZ ;  /* 0x0000002c0f0a7210 */ /* 0x090fe20007f1e0ff */
[----:B------:R3:W5:Y:S02]  /*0b30*/  LDG.E.U8 R41, desc[UR30][R6.64] ;  /* 0x0000001e06297981 */ /* 0x000764000c1e1100 */
[----:B------:R-:W-:Y:S01]  /*0b40*/  IMAD R16, R48, 0x2, R3 ;  /* 0x0000000230107824 */ /* 0x000fe200078e0203 */
[----:B------:R-:W-:Y:S01]  /*0b50*/  IADD3 R14, P1, PT, R3, R44, RZ ;  /* 0x0000002c030e7210 */ /* 0x000fe20007f3e0ff */
[----:B------:R4:W5:Y:S01]  /*0b60*/  LDG.E.U8 R42, desc[UR30][R8.64] ;  /* 0x0000001e082a7981 */ /* 0x000962000c1e1100 */
[----:B------:R-:W-:-:S02]  /*0b70*/  LEA.HI.X.SX32 R11, R15, R46, 0x1, P0 ;  /* 0x0000002e0f0b7211 */ /* 0x000fc400000f0eff */
[----:B------:R-:W-:Y:S01]  /*0b80*/  LEA.HI.X.SX32 R15, R3, R46, 0x1, P1 ;  /* 0x0000002e030f7211 */ /* 0x000fe200008f0eff */
[----:B------:R-:W-:Y:S01]  /*0b90*/  IMAD R3, R48, 0x2, R16 ;  /* 0x0000000230037824 */ /* 0x000fe200078e0210 */
[----:B--2---:R-:W-:Y:S01]  /*0ba0*/  IADD3 R4, P0, PT, R16, R44, RZ ;  /* 0x0000002c10047210 */ /* 0x004fe20007f1e0ff */
[----:B------:R2:W5:Y:S02]  /*0bb0*/  LDG.E.U8 R10, desc[UR30][R10.64] ;  /* 0x0000001e0a0a7981 */ /* 0x000564000c1e1100 */
[----:B-1----:R-:W-:Y:S01]  /*0bc0*/  IMAD R13, R48, 0x2, R3 ;  /* 0x00000002300d7824 */ /* 0x002fe200078e0203 */
[----:B------:R-:W-:Y:S01]  /*0bd0*/  LEA.HI.X.SX32 R5, R16, R46, 0x1, P0 ;  /* 0x0000002e10057211 */ /* 0x000fe200000f0eff */
[----:B------:R2:W5:Y:S01]  /*0be0*/  LDG.E.U8 R15, desc[UR30][R14.64] ;  /* 0x0000001e0e0f7981 */ /* 0x000562000c1e1100 */
[-C--:B---3--:R-:W-:Y:S01]  /*0bf0*/  IADD3 R6, P0, PT, R3, R44.reuse, RZ ;  /* 0x0000002c03067210 */ /* 0x088fe20007f1e0ff */
[----:B------:R-:W-:Y:S01]  /*0c00*/  IMAD R16, R48, 0x2, R13 ;  /* 0x0000000230107824 */ /* 0x000fe200078e020d */
[----:B------:R-:W-:-:S02]  /*0c10*/  IADD3 R12, P1, PT, R13, R44, RZ ;  /* 0x0000002c0d0c7210 */ /* 0x000fc40007f3e0ff */
[----:B------:R-:W-:Y:S01]  /*0c20*/  LEA.HI.X.SX32 R7, R3, R46, 0x1, P0 ;  /* 0x0000002e03077211 */ /* 0x000fe200000f0eff */
[----:B------:R2:W5:Y:S01]  /*0c30*/  LDG.E.U8 R5, desc[UR30][R4.64] ;  /* 0x0000001e04057981 */ /* 0x000562000c1e1100 */
[C---:B----4-:R-:W-:Y:S02]  /*0c40*/  IADD3 R8, P0, PT, R16.reuse, R44, RZ ;  /* 0x0000002c10087210 */ /* 0x050fe40007f1e0ff */
[-C--:B------:R-:W-:Y:S01]  /*0c50*/  LEA.HI.X.SX32 R13, R13, R46.reuse, 0x1, P1 ;  /* 0x0000002e0d0d7211 */ /* 0x080fe200008f0eff */
[----:B------:R2:W5:Y:S01]  /*0c60*/  LDG.E.U8 R6, desc[UR30][R6.64] ;  /* 0x0000001e06067981 */ /* 0x000562000c1e1100 */
[----:B------:R-:W-:-:S03]  /*0c70*/  LEA.HI.X.SX32 R9, R16, R46, 0x1, P0 ;  /* 0x0000002e10097211 */ /* 0x000fc600000f0eff */
[----:B------:R2:W5:Y:S04]  /*0c80*/  LDG.E.U8 R12, desc[UR30][R12.64] ;  /* 0x0000001e0c0c7981 */ /* 0x000568000c1e1100 */
[----:B------:R2:W5:Y:S01]  /*0c90*/  LDG.E.U8 R11, desc[UR30][R8.64] ;  /* 0x0000001e080b7981 */ /* 0x000562000c1e1100 */
[--C-:B------:R-:W-:Y:S02]  /*0ca0*/  SHF.R.U32.HI R16, RZ, 0x5, R0.reuse ;  /* 0x00000005ff107819 */ /* 0x100fe40000011600 */
[----:B------:R-:W-:Y:S02]  /*0cb0*/  SHF.R.S32.HI R3, RZ, 0x7, R0 ;  /* 0x00000007ff037819 */ /* 0x000fe40000011400 */
[----:B------:R-:W-:Y:S02]  /*0cc0*/  R2UR UR24, R16 ;  /* 0x00000000101872ca */ /* 0x000fe400000e0000 */
[----:B0-----:R-:W-:-:S02]  /*0cd0*/  R2UR UR12, R43 ;  /* 0x000000002b0c72ca */ /* 0x001fc400000e0000 */
[----:B------:R-:W-:-:S04]  /*0ce0*/  SGXT R3, R3, 0x1 ;  /* 0x000000010303781a */ /* 0x000fc80000000200 */
[----:B------:R-:W-:-:S04]  /*0cf0*/  LOP3.LUT R3, R3, 0x90, RZ, 0xc0, !PT ;  /* 0x0000009003037812 */ /* 0x000fc800078ec0ff */
[----:B------:R-:W-:Y:S01]  /*0d00*/  LOP3.LUT R200, R3, 0x7f, R0, 0x78, !PT ;  /* 0x0000007f03c87812 */ /* 0x000fe200078e7800 */
[----:B--2---:R-:W-:Y:S06]  /*0d10*/  BRA.U UP1, `(.L_x_5) ;  /* 0x0000000101187547 */ /* 0x004fec000b800000 */
[----:B------:R-:W-:Y:S01]  /*0d20*/  ELECT P0, URZ, PT ;  /* 0x0000000000ff782f */ /* 0x000fe20003800000 */
[----:B------:R-:W-:Y:S01]  /*0d30*/  IMAD.MOV.U32 R3, RZ, RZ, 0x1 ;  /* 0x00000001ff037424 */ /* 0x000fe200078e00ff */
[----:B------:R-:W-:Y:S01]  /*0d40*/  UMOV UR4, 0x40 ;  /* 0x0000004000047882 */ /* 0x000fe20000000000 */
[----:B------:R-:W-:Y:S01]  /*0d50*/  UVIRTCOUNT.DEALLOC.SMPOOL 0x80 ;  /* 0x000000800000784c */ /* 0x000fe20000000000 */
[----:B------:R-:W-:-:S09]  /*0d60*/  ULEA UR4, UR6, UR4, 0x18 ;  /* 0x0000000406047291 */ /* 0x000fd2000f8ec0ff */
[----:B------:R0:W-:Y:S03]  /*0d70*/  @P0 STS.U8 [UR4], R3 ;  /* 0x00000003ff000988 */ /* 0x0001e60008000004 */
.L_x_5:
[----:B------:R-:W1:Y:S01]  /*0d80*/  LDCU.64 UR10, c[0x0][0x3c0] ;  /* 0x00007800ff0a77ac */ /* 0x000e620008000a00 */
[----:B------:R-:W2:Y:S01]  /*0d90*/  LDC.64 R72, c[0x0][0x388] ;  /* 0x0000e200ff487b82 */ /* 0x000ea20000000a00 */
[----:B------:R-:W-:Y:S01]  /*0da0*/  LOP3.LUT R4, R0, 0x3f, RZ, 0xc0, !PT ;  /* 0x0000003f00047812 */ /* 0x000fe200078ec0ff */
[----:B-----5:R3:W-:Y:S01]  /*0db0*/  STS.U8 [R200+UR13+0x5c00], R5 ;  /* 0x005c0005c8007988 */ /* 0x0207e2000800000d */
[----:B------:R-:W3:Y:S01]  /*0dc0*/  LDCU UR4, c[0x0][0x3c8] ;  /* 0x00007900ff0477ac */ /* 0x000ee20008000800 */
[C---:B0-----:R-:W-:Y:S02]  /*0dd0*/  LOP3.LUT R3, R200.reuse, 0x20, RZ, 0x3c, !PT ;  /* 0x00000020c8037812 */ /* 0x041fe400078e3cff */
[C---:B------:R-:W-:Y:S01]  /*0de0*/  LOP3.LUT R173, R200.reuse, 0x40, RZ, 0x3c, !PT ;  /* 0x00000040c8ad7812 */ /* 0x040fe200078e3cff */
[----:B------:R-:W-:Y:S01]  /*0df0*/  STS.U8 [R200+UR13+0x4000], R19 ;  /* 0x00400013c8007988 */ /* 0x000fe2000800000d */
[----:B------:R-:W-:Y:S01]  /*0e00*/  LOP3.LUT R172, R200, 0x60, RZ, 0x3c, !PT ;  /* 0x00000060c8ac7812 */ /* 0x000fe200078e3cff */
[----:B------:R-:W-:Y:S01]  /*0e10*/  ULOP3.LUT UR18, UR24, 0x4, URZ, 0xc0, !UPT ;  /* 0x0000000418127892 */ /* 0x000fe2000f8ec0ff */
[C---:B------:R-:W-:Y:S01]  /*0e20*/  LEA.HI R7, R0.reuse, 0x2c, RZ, 0x1a ;  /* 0x0000002c00077811 */ /* 0x040fe200078fd0ff */
[----:B------:R0:W-:Y:S01]  /*0e30*/  STS.U8 [R200+UR13+0x4400], R23 ;  /* 0x00440017c8007988 */ /* 0x0001e2000800000d */
[C---:B------:R-:W-:Y:S01]  /*0e40*/  LEA.HI R8, R0.reuse, 0x3c, RZ, 0x1a ;  /* 0x0000003c00087811 */ /* 0x040fe200078fd0ff */
[----:B------:R-:W-:Y:S01]  /*0e50*/  UMOV UR5, 0x1 ;  /* 0x0000000100057882 */ /* 0x000fe20000000000 */
[C---:B------:R-:W-:Y:S01]  /*0e60*/  LEA.HI R9, R0.reuse, 0x4c, RZ, 0x1a ;  /* 0x0000004c00097811 */ /* 0x040fe200078fd0ff */
[----:B------:R4:W-:Y:S01]  /*0e70*/  STS.U8 [R200+UR13+0x4800], R25 ;  /* 0x00480019c8007988 */ /* 0x0009e2000800000d */
[----:B------:R-:W-:Y:S01]  /*0e80*/  LOP3.LUT P6, RZ, R0, 0xff, RZ, 0xc0, !PT ;  /* 0x000000ff00ff7812 */ /* 0x000fe200078cc0ff */
[----:B-1----:R-:W-:Y:S01]  /*0e90*/  UIMAD UR10, UR15, UR10, URZ ;  /* 0x0000000a0f0a72a4 */ /* 0x002fe2000f8e02ff */
[----:B------:R-:W-:Y:S01]  /*0ea0*/  IMAD R16, R8, UR11, RZ ;  /* 0x0000000b08107c24 */ /* 0x000fe2000f8e02ff */
[----:B------:R1:W-:Y:S01]  /*0eb0*/  STS.U8 [R200+UR13+0x4c00], R29 ;  /* 0x004c001dc8007988 */ /* 0x0003e2000800000d */
[----:B------:R-:W-:Y:S01]  /*0ec0*/  IMAD.U32 R8, RZ, RZ, UR11 ;  /* 0x0000000bff087e24 */ /* 0x000fe2000f8e00ff */
[----:B------:R-:W-:Y:S01]  /*0ed0*/  UIADD3 UR20, UPT, UPT, UR13, 0xc000, URZ ;  /* 0x0000c0000d147890 */ /* 0x000fe2000fffe0ff */
[----:B---3--:R-:W-:Y:S01]  /*0ee0*/  IMAD R5, R4, UR4, RZ ;  /* 0x0000000404057c24 */ /* 0x008fe2000f8e02ff */
[----:B------:R-:W-:Y:S01]  /*0ef0*/  USHF.R.S32.HI UR4, URZ, 0x1f, UR10 ;  /* 0x0000001fff047899 */ /* 0x000fe2000801140a */
[----:B------:R3:W-:Y:S01]  /*0f00*/  STS.U8 [R200+UR13+0x5000], R33 ;  /* 0x00500021c8007988 */ /* 0x0007e2000800000d */
[----:B0-----:R-:W-:Y:S01]  /*0f10*/  IMAD.U32 R23, RZ, RZ, UR11 ;  /* 0x0000000bff177e24 */ /* 0x001fe2000f8e00ff */
[----:B------:R-:W-:Y:S01]  /*0f20*/  UIADD3 UR42, UPT, UPT, UR14, 0x80, URZ ;  /* 0x000000800e2a7890 */ /* 0x000fe2000fffe0ff */
[----:B--2---:R-:W-:Y:S01]  /*0f30*/  IADD3 R72, P0, P1, R5, UR10, R72 ;  /* 0x0000000a05487c10 */ /* 0x004fe2000f91e048 */
[----:B------:R0:W-:Y:S01]  /*0f40*/  STS.U8 [R200+UR13+0x5400], R37 ;  /* 0x00540025c8007988 */ /* 0x0001e2000800000d */
[----:B------:R-:W-:Y:S01]  /*0f50*/  SHF.R.S32.HI R4, RZ, 0x1f, R5 ;  /* 0x0000001fff047819 */ /* 0x000fe20000011405 */
[----:B----4-:R-:W-:Y:S01]  /*0f60*/  IMAD.U32 R25, RZ, RZ, UR11 ;  /* 0x0000000bff197e24 */ /* 0x010fe2000f8e00ff */
[----:B------:R-:W-:Y:S01]  /*0f70*/  LEA.HI R5, R0, 0xc, RZ, 0x1a ;  /* 0x0000000c00057811 */ /* 0x000fe200078fd0ff */
[----:B------:R-:W-:Y:S01]  /*0f80*/  STS.U8 [R200+UR13+0x5800], R41 ;  /* 0x00580029c8007988 */ /* 0x000fe2000800000d */
[----:B-1----:R-:W-:Y:S01]  /*0f90*/  IMAD.U32 R29, RZ, RZ, UR11 ;  /* 0x0000000bff1d7e24 */ /* 0x002fe2000f8e00ff */
[-C--:B------:R-:W-:Y:S01]  /*0fa0*/  IADD3 R102, P3, PT, R16, R72.reuse, RZ ;  /* 0x0000004810667210 */ /* 0x080fe20007f7e0ff */
[----:B------:R-:W-:Y:S01]  /*0fb0*/  VOTEU.ALL UP2, P6 ;  /* 0x0000000000ff7886 */ /* 0x000fe20003040000 */
[----:B------:R-:W-:Y:S01]  /*0fc0*/  STS.U8 [R3+UR13+0x4100], R18 ;  /* 0x0041001203007988 */ /* 0x000fe2000800000d */
[----:B------:R-:W-:Y:S01]  /*0fd0*/  IMAD R13, R5, UR11, RZ ;  /* 0x0000000b050d7c24 */ /* 0x000fe2000f8e02ff */
[----:B------:R-:W-:Y:S01]  /*0fe0*/  VOTEU.ALL UP0, P6 ;  /* 0x0000000000ff7886 */ /* 0x000fe20003000000 */
[----:B------:R-:W-:Y:S01]  /*0ff0*/  IMAD.U32 R5, RZ, RZ, UR11 ;  /* 0x0000000bff057e24 */ /* 0x000fe2000f8e00ff */
[----:B------:R1:W-:Y:S01]  /*1000*/  STS.U8 [R3+UR13+0x4500], R22 ;  /* 0x0045001603007988 */ /* 0x0003e2000800000d */
[----:B---3--:R-:W-:Y:S01]  /*1010*/  IMAD.U32 R33, RZ, RZ, UR11 ;  /* 0x0000000bff217e24 */ /* 0x008fe2000f8e00ff */
[----:B------:R-:W-:Y:S01]  /*1020*/  IADD3 R126, P5, PT, R13, R72, RZ ;  /* 0x000000480d7e7210 */ /* 0x000fe20007fbe0ff */
[----:B0-----:R-:W-:Y:S01]  /*1030*/  IMAD.U32 R37, RZ, RZ, UR11 ;  /* 0x0000000bff257e24 */ /* 0x001fe2000f8e00ff */
[----:B------:R0:W-:Y:S01]  /*1040*/  STS.U8 [R3+UR13+0x4900], R26 ;  /* 0x0049001a03007988 */ /* 0x0001e2000800000d */
[----:B------:R-:W-:-:S04]  /*1050*/  @!UP2 UIADD3 UR8, UPT, UPT, -UR5, 0x100000, URZ ;  /* 0x001000000508a890 */ /* 0x000fc8000fffe1ff */
[----:B------:R-:W-:Y:S02]  /*1060*/  @!UP2 USHF.L.U32 UR9, UR8, 0xb, URZ ;  /* 0x0000000b0809a899 */ /* 0x000fe400080006ff */
[----:B------:R-:W-:Y:S01]  /*1070*/  @!UP2 USHF.L.U32 UR8, UR8, 0x1, URZ ;  /* 0x000000010808a899 */ /* 0x000fe200080006ff */
[----:B------:R-:W-:Y:S01]  /*1080*/  LOP3.LUT R69, R69, 0xffffffdf, RZ, 0xc0, !PT ;  /* 0xffffffdf45457812 */ /* 0x000fe200078ec0ff */
[----:B------:R2:W-:Y:S01]  /*1090*/  STS.U8 [R3+UR13+0x4d00], R30 ;  /* 0x004d001e03007988 */ /* 0x0005e2000800000d */
[----:B-1----:R-:W-:Y:S01]  /*10a0*/  IMAD.U32 R22, RZ, RZ, UR11 ;  /* 0x0000000bff167e24 */ /* 0x002fe2000f8e00ff */
[----:B------:R-:W-:Y:S02]  /*10b0*/  UIADD3 UR19, UPT, UPT, UR12, 0x40, URZ ;  /* 0x000000400c137890 */ /* 0x000fe4000fffe0ff */
[----:B------:R1:W-:Y:S01]  /*10c0*/  STS.U8 [R3+UR13+0x5100], R34 ;  /* 0x0051002203007988 */ /* 0x0003e2000800000d */
[----:B------:R-:W-:Y:S01]  /*10d0*/  UIADD3 UR10, UPT, UPT, UR13, 0x8000, URZ ;  /* 0x000080000d0a7890 */ /* 0x000fe2000fffe0ff */
[----:B0-----:R-:W-:Y:S01]  /*10e0*/  IMAD.U32 R26, RZ, RZ, UR11 ;  /* 0x0000000bff1a7e24 */ /* 0x001fe2000f8e00ff */
[----:B------:R-:W-:Y:S01]  /*10f0*/  @P6 LOP3.LUT R69, R69, 0x20, RZ, 0xfc, !PT ;  /* 0x0000002045456812 */ /* 0x000fe200078efcff */
[----:B------:R-:W-:Y:S01]  /*1100*/  STS.U8 [R3+UR13+0x5500], R38 ;  /* 0x0055002603007988 */ /* 0x000fe2000800000d */
[----:B--2---:R-:W-:-:S03]  /*1110*/  IMAD.U32 R30, RZ, RZ, UR11 ;  /* 0x0000000bff1e7e24 */ /* 0x004fc6000f8e00ff */
[----:B------:R-:W-:Y:S01]  /*1120*/  STS.U8 [R3+UR13+0x5900], R42 ;  /* 0x0059002a03007988 */ /* 0x000fe2000800000d */
[----:B-1----:R-:W-:-:S03]  /*1130*/  IMAD.U32 R34, RZ, RZ, UR11 ;  /* 0x0000000bff227e24 */ /* 0x002fc6000f8e00ff */
[----:B------:R0:W-:Y:S04]  /*1140*/  STS.U8 [R3+UR13+0x5d00], R6 ;  /* 0x005d000603007988 */ /* 0x0001e8000800000d */
[----:B------:R-:W-:Y:S04]  /*1150*/  STS.U8 [R173+UR13+0x4200], R20 ;  /* 0x00420014ad007988 */ /* 0x000fe8000800000d */
[----:B------:R1:W-:Y:S01]  /*1160*/  STS.U8 [R173+UR13+0x4600], R24 ;  /* 0x00460018ad007988 */ /* 0x0003e2000800000d */
[----:B0-----:R-:W-:-:S03]  /*1170*/  LEA.HI R6, R0, 0x1c, RZ, 0x1a ;  /* 0x0000001c00067811 */ /* 0x001fc600078fd0ff */
[----:B------:R0:W-:Y:S02]  /*1180*/  STS.U8 [R173+UR13+0x4a00], R28 ;  /* 0x004a001cad007988 */ /* 0x0001e4000800000d */
[----:B------:R-:W-:Y:S02]  /*1190*/  IMAD R14, R6, UR11, RZ ;  /* 0x0000000b060e7c24 */ /* 0x000fe4000f8e02ff */
[----:B------:R2:W-:Y:S01]  /*11a0*/  STS.U8 [R173+UR13+0x4e00], R32 ;  /* 0x004e0020ad007988 */ /* 0x0005e2000800000d */
[----:B------:R-:W-:Y:S02]  /*11b0*/  IMAD.U32 R6, RZ, RZ, UR11 ;  /* 0x0000000bff067e24 */ /* 0x000fe4000f8e00ff */
[----:B-1----:R-:W-:Y:S01]  /*11c0*/  IMAD.U32 R24, RZ, RZ, UR11 ;  /* 0x0000000bff187e24 */ /* 0x002fe2000f8e00ff */
[----:B------:R-:W-:Y:S01]  /*11d0*/  STS.U8 [R173+UR13+0x5200], R36 ;  /* 0x00520024ad007988 */ /* 0x000fe2000800000d */
[----:B0-----:R-:W-:-:S03]  /*11e0*/  IMAD.U32 R28, RZ, RZ, UR11 ;  /* 0x0000000bff1c7e24 */ /* 0x001fc6000f8e00ff */
[----:B------:R-:W-:Y:S01]  /*11f0*/  STS.U8 [R173+UR13+0x5600], R40 ;  /* 0x00560028ad007988 */ /* 0x000fe2000800000d */
[----:B--2---:R-:W-:-:S03]  /*1200*/  IMAD.U32 R32, RZ, RZ, UR11 ;  /* 0x0000000bff207e24 */ /* 0x004fc6000f8e00ff */
[----:B------:R0:W-:Y:S04]  /*1210*/  STS.U8 [R173+UR13+0x5a00], R10 ;  /* 0x005a000aad007988 */ /* 0x0001e8000800000d */
[----:B------:R1:W-:Y:S04]  /*1220*/  STS.U8 [R173+UR13+0x5e00], R12 ;  /* 0x005e000cad007988 */ /* 0x0003e8000800000d */
[----:B------:R2:W-:Y:S01]  /*1230*/  STS.U8 [R172+UR13+0x4300], R21 ;  /* 0x00430015ac007988 */ /* 0x0005e2000800000d */
[----:B0-----:R-:W-:-:S03]  /*1240*/  LEA.HI R10, R0, 0x5c, RZ, 0x1a ;  /* 0x0000005c000a7811 */ /* 0x001fc600078fd0ff */
[----:B------:R0:W-:Y:S01]  /*1250*/  STS.U8 [R172+UR13+0x5b00], R15 ;  /* 0x005b000fac007988 */ /* 0x0001e2000800000d */
[----:B-1----:R-:W-:Y:S01]  /*1260*/  LEA.HI R12, R0, 0x7c, RZ, 0x1a ;  /* 0x0000007c000c7811 */ /* 0x002fe200078fd0ff */
[----:B------:R-:W-:Y:S02]  /*1270*/  IMAD R18, R10, UR11, RZ ;  /* 0x0000000b0a127c24 */ /* 0x000fe4000f8e02ff */
[----:B------:R1:W-:Y:S01]  /*1280*/  STS.U8 [R172+UR13+0x5f00], R11 ;  /* 0x005f000bac007988 */ /* 0x0003e2000800000d */
[----:B------:R-:W-:Y:S01]  /*1290*/  IMAD.U32 R10, RZ, RZ, UR11 ;  /* 0x0000000bff0a7e24 */ /* 0x000fe2000f8e00ff */
[----:B--2---:R-:W-:Y:S01]  /*12a0*/  IADD3.X R21, PT, PT, R4, UR4, R73, P0, P1 ;  /* 0x0000000404157c10 */ /* 0x004fe200087e2449 */
[----:B------:R-:W-:Y:S01]  /*12b0*/  IMAD R20, R12, UR11, RZ ;  /* 0x0000000b0c147c24 */ /* 0x000fe2000f8e02ff */
[----:B------:R-:W-:Y:S01]  /*12c0*/  SHF.R.U32.HI R4, RZ, 0x6, R0 ;  /* 0x00000006ff047819 */ /* 0x000fe20000011600 */
[----:B------:R2:W-:Y:S01]  /*12d0*/  STS.U8 [R172+UR13+0x4700], R17 ;  /* 0x00470011ac007988 */ /* 0x0005e2000800000d */
[----:B0-----:R-:W-:Y:S01]  /*12e0*/  IMAD R15, R7, UR11, RZ ;  /* 0x0000000b070f7c24 */ /* 0x001fe2000f8e02ff */
[-C--:B------:R-:W-:Y:S01]  /*12f0*/  IADD3 R118, P1, PT, R14, R72.reuse, RZ ;  /* 0x000000480e767210 */ /* 0x080fe20007f3e0ff */
[----:B------:R-:W-:Y:S01]  /*1300*/  IMAD.U32 R7, RZ, RZ, UR11 ;  /* 0x0000000bff077e24 */ /* 0x000fe2000f8e00ff */
[----:B------:R-:W-:Y:S01]  /*1310*/  SGXT.U32 R4, R4, 0x2 ;  /* 0x000000020404781a */ /* 0x000fe20000000000 */
[----:B------:R-:W-:Y:S01]  /*1320*/  IMAD.U32 R12, RZ, RZ, UR11 ;  /* 0x0000000bff0c7e24 */ /* 0x000fe2000f8e00ff */
[----:B-1----:R-:W-:Y:S01]  /*1330*/  LEA.HI R11, R0, 0x6c, RZ, 0x1a ;  /* 0x0000006c000b7811 */ /* 0x002fe200078fd0ff */
[----:B------:R-:W-:Y:S01]  /*1340*/  USHF.L.U32 UR4, UR24, 0x15, URZ ;  /* 0x0000001518047899 */ /* 0x000fe200080006ff */
[-C--:B------:R-:W-:Y:S01]  /*1350*/  IADD3 R110, P2, PT, R15, R72.reuse, RZ ;  /* 0x000000480f6e7210 */ /* 0x080fe20007f5e0ff */
[----:B------:R-:W-:Y:S01]  /*1360*/  IMAD R4, R4, UR11, RZ ;  /* 0x0000000b04047c24 */ /* 0x000fe2000f8e02ff */
[-C--:B------:R-:W-:Y:S01]  /*1370*/  LEA.HI.X.SX32 R119, R14, R21.reuse, 0x1, P1 ;  /* 0x000000150e777211 */ /* 0x080fe200008f0eff */
[----:B--2---:R-:W-:Y:S01]  /*1380*/  IMAD R17, R9, UR11, RZ ;  /* 0x0000000b09117c24 */ /* 0x004fe2000f8e02ff */
[-C--:B------:R-:W-:Y:S01]  /*1390*/  LEA.HI.X.SX32 R111, R15, R21.reuse, 0x1, P2 ;  /* 0x000000150f6f7211 */ /* 0x080fe200010f0eff */
[----:B------:R-:W-:Y:S01]  /*13a0*/  IMAD R5, R5, 0x4, R4 ;  /* 0x0000000405057824 */ /* 0x000fe200078e0204 */
[-C--:B------:R-:W-:Y:S01]  /*13b0*/  IADD3 R132, P4, PT, R4, R72.reuse, RZ ;  /* 0x0000004804847210 */ /* 0x080fe20007f9e0ff */
[----:B------:R-:W-:Y:S01]  /*13c0*/  IMAD.U32 R9, RZ, RZ, UR11 ;  /* 0x0000000bff097e24 */ /* 0x000fe2000f8e00ff */
[-C--:B------:R-:W-:Y:S01]  /*13d0*/  IADD3 R70, P2, PT, R20, R72.reuse, RZ ;  /* 0x0000004814467210 */ /* 0x080fe20007f5e0ff */
[----:B------:R-:W-:Y:S01]  /*13e0*/  IMAD R6, R6, 0x4, R5 ;  /* 0x0000000406067824 */ /* 0x000fe200078e0205 */
[-C--:B------:R-:W-:Y:S01]  /*13f0*/  LEA.HI.X.SX32 R133, R4, R21.reuse, 0x1, P4 ;  /* 0x0000001504857211 */ /* 0x080fe200020f0eff */
[----:B------:R-:W-:Y:S01]  /*1400*/  IMAD R19, R11, UR11, RZ ;  /* 0x0000000b0b137c24 */ /* 0x000fe2000f8e02ff */
[-C--:B------:R-:W-:Y:S01]  /*1410*/  LEA.HI.X.SX32 R127, R13, R21.reuse, 0x1, P5 ;  /* 0x000000150d7f7211 */ /* 0x080fe200028f0eff */
[----:B------:R-:W-:Y:S01]  /*1420*/  IMAD R7, R7, 0x8, R6 ;  /* 0x0000000807077824 */ /* 0x000fe200078e0206 */
[----:B------:R-:W-:Y:S01]  /*1430*/  ULOP3.LUT UR6, UR4, 0x600000, URZ, 0xc0, !UPT ;  /* 0x0060000004067892 */ /* 0x000fe2000f8ec0ff */
[----:B------:R-:W-:Y:S01]  /*1440*/  IMAD.U32 R11, RZ, RZ, UR11 ;  /* 0x0000000bff0b7e24 */ /* 0x000fe2000f8e00ff */
[CC--:B------:R-:W-:Y:S01]  /*1450*/  IADD3 R78, P1, PT, R19.reuse, R72.reuse, RZ ;  /* 0x00000048134e7210 */ /* 0x0c0fe20007f3e0ff */
[----:B------:R-:W-:Y:S01]  /*1460*/  IMAD R8, R8, 0x4, R7 ;  /* 0x0000000408087824 */ /* 0x000fe200078e0207 */
[-C--:B------:R-:W-:Y:S01]  /*1470*/  LEA.HI.X.SX32 R71, R20, R21.reuse, 0x1, P2 ;  /* 0x0000001514477211 */ /* 0x080fe200010f0eff */
[----:B------:R-:W-:Y:S01]  /*1480*/  UIADD3 UR21, UPT, UPT, UR12, UR6, URZ ;  /* 0x000000060c157290 */ /* 0x000fe2000fffe0ff */
[-C--:B------:R-:W-:Y:S01]  /*1490*/  LEA.HI.X.SX32 R79, R19, R21.reuse, 0x1, P1 ;  /* 0x00000015134f7211 */ /* 0x080fe200008f0eff */
[----:B------:R-:W-:Y:S01]  /*14a0*/  IMAD R4, R9, 0x4, R8 ;  /* 0x0000000409047824 */ /* 0x000fe200078e0208 */
[-C--:B------:R-:W-:Y:S01]  /*14b0*/  IADD3 R130, P1, PT, R5, R72.reuse, RZ ;  /* 0x0000004805827210 */ /* 0x080fe20007f3e0ff */
[----:B------:R0:W-:Y:S01]  /*14c0*/  STS.U8 [R172+UR13+0x4b00], R27 ;  /* 0x004b001bac007988 */ /* 0x0001e2000800000d */
[CC--:B------:R-:W-:Y:S01]  /*14d0*/  IADD3 R128, P2, PT, R6.reuse, R72.reuse, RZ ;  /* 0x0000004806807210 */ /* 0x0c0fe20007f5e0ff */
[----:B------:R-:W-:Y:S01]  /*14e0*/  IMAD R9, R11, 0x8, R4 ;  /* 0x000000080b097824 */ /* 0x000fe200078e0204 */
[-C--:B------:R-:W-:Y:S01]  /*14f0*/  LEA.HI.X.SX32 R131, R5, R21.reuse, 0x1, P1 ;  /* 0x0000001505837211 */ /* 0x080fe200008f0eff */
[----:B------:R-:W-:Y:S01]  /*1500*/  ULEA UR21, UR18, UR21, 0x3 ;  /* 0x0000001512157291 */ /* 0x000fe2000f8e18ff */
[-C--:B------:R-:W-:Y:S01]  /*1510*/  LEA.HI.X.SX32 R129, R6, R21.reuse, 0x1, P2 ;  /* 0x0000001506817211 */ /* 0x080fe200010f0eff */
[----:B------:R-:W-:Y:S01]  /*1520*/  IMAD R10, R10, 0x4, R9 ;  /* 0x000000040a0a7824 */ /* 0x000fe200078e0209 */
[-C--:B------:R-:W-:Y:S01]  /*1530*/  IADD3 R124, P1, PT, R7, R72.reuse, RZ ;  /* 0x00000048077c7210 */ /* 0x080fe20007f3e0ff */
[----:B------:R1:W-:Y:S01]  /*1540*/  STS.U8 [R172+UR13+0x4f00], R31 ;  /* 0x004f001fac007988 */ /* 0x0003e2000800000d */
[CC--:B------:R-:W-:Y:S01]  /*1550*/  IADD3 R122, P2, PT, R8.reuse, R72.reuse, RZ ;  /* 0x00000048087a7210 */ /* 0x0c0fe20007f5e0ff */
[----:B------:R-:W-:Y:S01]  /*1560*/  IMAD R11, R23, 0x4, R10 ;  /* 0x00000004170b7824 */ /* 0x000fe200078e020a */
[-C--:B------:R-:W-:Y:S01]  /*1570*/  LEA.HI.X.SX32 R125, R7, R21.reuse, 0x1, P1 ;  /* 0x00000015077d7211 */ /* 0x080fe200008f0eff */
[----:B0-----:R-:W-:Y:S01]  /*1580*/  IMAD.U32 R27, RZ, RZ, UR11 ;  /* 0x0000000bff1b7e24 */ /* 0x001fe2000f8e00ff */
[-C--:B------:R-:W-:Y:S01]  /*1590*/  LEA.HI.X.SX32 R123, R8, R21.reuse, 0x1, P2 ;  /* 0x00000015087b7211 */ /* 0x080fe200010f0eff */
[----:B------:R-:W-:Y:S01]  /*15a0*/  IMAD R12, R12, 0x8, R11 ;  /* 0x000000080c0c7824 */ /* 0x000fe200078e020b */
[CC--:B------:R-:W-:Y:S01]  /*15b0*/  IADD3 R120, P1, PT, R4.reuse, R72.reuse, RZ ;  /* 0x0000004804787210 */ /* 0x0c0fe20007f3e0ff */
[----:B------:R0:W-:Y:S01]  /*15c0*/  STS.U8 [R172+UR13+0x5300], R35 ;  /* 0x00530023ac007988 */ /* 0x0001e2000800000d */
[-C--:B------:R-:W-:Y:S01]  /*15d0*/  IADD3 R116, P2, PT, R9, R72.reuse, RZ ;  /* 0x0000004809747210 */ /* 0x080fe20007f5e0ff */
[----:B------:R-:W-:Y:S01]  /*15e0*/  IMAD R13, R25, 0x4, R12 ;  /* 0x00000004190d7824 */ /* 0x000fe200078e020c */
[-C--:B------:R-:W-:Y:S01]  /*15f0*/  LEA.HI.X.SX32 R121, R4, R21.reuse, 0x1, P1 ;  /* 0x0000001504797211 */ /* 0x080fe200008f0eff */
[----:B------:R2:W-:Y:S01]  /*1600*/  STS.U8 [R172+UR13+0x5700], R39 ;  /* 0x00570027ac007988 */ /* 0x0005e2000800000d */
[----:B-1----:R-:W-:Y:S01]  /*1610*/  IMAD.U32 R31, RZ, RZ, UR11 ;  /* 0x0000000bff1f7e24 */ /* 0x002fe2000f8e00ff */
[-C--:B------:R-:W-:Y:S01]  /*1620*/  LEA.HI.X.SX32 R103, R16, R21.reuse, 0x1, P3 ;  /* 0x0000001510677211 */ /* 0x080fe200018f0eff */
[----:B------:R-:W-:Y:S01]  /*1630*/  IMAD R5, R22, 0x4, R13 ;  /* 0x0000000416057824 */ /* 0x000fe200078e020d */
[----:B------:R-:W-:Y:S01]  /*1640*/  STTM.x32 tmem[UR21], RZ ;  /* 0x000000ff000079ed */ /* 0x000fe200082c0015 */
[----:B------:R-:W1:Y:S02]  /*1650*/  FENCE.VIEW.ASYNC.T ;  /* 0x00000000000073c6 */ /* 0x000e640000000200 */
[----:B-1----:R-:W-:Y:S01]  /*1660*/  BAR.SYNC.DEFER_BLOCKING 0x0 ;  /* 0x0000000000007b1d */ /* 0x002fe20000010000 */
[----:B------:R-:W-:Y:S01]  /*1670*/  IMAD R6, R24, 0x8, R5 ;  /* 0x0000000818067824 */ /* 0x000fe200078e0205 */
[-C--:B------:R-:W-:Y:S01]  /*1680*/  IADD3 R114, P3, PT, R10, R72.reuse, RZ ;  /* 0x000000480a727210 */ /* 0x080fe20007f7e0ff */
[----:B0-----:R-:W-:Y:S01]  /*1690*/  IMAD.U32 R35, RZ, RZ, UR11 ;  /* 0x0000000bff237e24 */ /* 0x001fe2000f8e00ff */
[----:B------:R-:W-:Y:S01]  /*16a0*/  LEA.HI.X.SX32 R117, R9, R21, 0x1, P2 ;  /* 0x0000001509757211 */ /* 0x000fe200010f0eff */
[----:B------:R-:W-:Y:S01]  /*16b0*/  IMAD R7, R27, 0x4, R6 ;  /* 0x000000041b077824 */ /* 0x000fe200078e0206 */
[----:B------:R-:W-:-:S02]  /*16c0*/  IADD3 R112, P1, PT, R11, R72, RZ ;  /* 0x000000480b707210 */ /* 0x000fc40007f3e0ff */
[-C--:B------:R-:W-:Y:S01]  /*16d0*/  LEA.HI.X.SX32 R115, R10, R21.reuse, 0x1, P3 ;  /* 0x000000150a737211 */ /* 0x080fe200018f0eff */
[----:B------:R-:W-:Y:S01]  /*16e0*/  IMAD R8, R26, 0x4, R7 ;  /* 0x000000041a087824 */ /* 0x000fe200078e0207 */
[CC--:B------:R-:W-:Y:S02]  /*16f0*/  IADD3 R108, P2, PT, R12.reuse, R72.reuse, RZ ;  /* 0x000000480c6c7210 */ /* 0x0c0fe40007f5e0ff */
[-C--:B------:R-:W-:Y:S01]  /*1700*/  LEA.HI.X.SX32 R113, R11, R21.reuse, 0x1, P1 ;  /* 0x000000150b717211 */ /* 0x080fe200008f0eff */
[----:B------:R-:W-:Y:S01]  /*1710*/  IMAD R4, R29, 0x8, R8 ;  /* 0x000000081d047824 */ /* 0x000fe200078e0208 */
[-C--:B------:R-:W-:Y:S02]  /*1720*/  IADD3 R104, P1, PT, R5, R72.reuse, RZ ;  /* 0x0000004805687210 */ /* 0x080fe40007f3e0ff */
[----:B------:R-:W-:Y:S01]  /*1730*/  IADD3 R106, P3, PT, R13, R72, RZ ;  /* 0x000000480d6a7210 */ /* 0x000fe20007f7e0ff */
[----:B------:R-:W-:Y:S01]  /*1740*/  IMAD R9, R31, 0x4, R4 ;  /* 0x000000041f097824 */ /* 0x000fe200078e0204 */
[----:B------:R-:W-:-:S02]  /*1750*/  LEA.HI.X.SX32 R109, R12, R21, 0x1, P2 ;  /* 0x000000150c6d7211 */ /* 0x000fc400010f0eff */
[-C--:B------:R-:W-:Y:S01]  /*1760*/  IADD3 R100, P2, PT, R6, R72.reuse, RZ ;  /* 0x0000004806647210 */ /* 0x080fe20007f5e0ff */
[----:B------:R-:W-:Y:S01]  /*1770*/  IMAD R10, R28, 0x4, R9 ;  /* 0x000000041c0a7824 */ /* 0x000fe200078e0209 */
[-C--:B------:R-:W-:Y:S02]  /*1780*/  LEA.HI.X.SX32 R105, R5, R21.reuse, 0x1, P1 ;  /* 0x0000001505697211 */ /* 0x080fe400008f0eff */
[-C--:B------:R-:W-:Y:S01]  /*1790*/  LEA.HI.X.SX32 R107, R13, R21.reuse, 0x1, P3 ;  /* 0x000000150d6b7211 */ /* 0x080fe200018f0eff */
[----:B------:R-:W-:Y:S01]  /*17a0*/  IMAD R11, R33, 0x8, R10 ;  /* 0x00000008210b7824 */ /* 0x000fe200078e020a */
[-C--:B------:R-:W-:Y:S01]  /*17b0*/  IADD3 R98, P3, PT, R7, R72.reuse, RZ ;  /* 0x0000004807627210 */ /* 0x080fe20007f7e0ff */
[----:B------:R-:W0:Y:S02]  /*17c0*/  FENCE.VIEW.ASYNC.S ;  /* 0x00000000000073c6 */ /* 0x000e240000000000 */
[----:B0-----:R0:W1:Y:S01]  /*17d0*/  @!UP0 SYNCS.EXCH.64 URZ, [UR20], UR8 ;  /* 0x0000000814ff85b2 */ /* 0x0010620008000100 */
[----:B------:R-:W-:Y:S01]  /*17e0*/  LEA.HI.X.SX32 R101, R6, R21, 0x1, P2 ;  /* 0x0000001506657211 */ /* 0x000fe200010f0eff */
[----:B------:R-:W-:Y:S01]  /*17f0*/  IMAD R5, R30, 0x4, R11 ;  /* 0x000000041e057824 */ /* 0x000fe200078e020b */
[----:B------:R-:W-:-:S02]  /*1800*/  IADD3 R92, P2, PT, R4, R72, RZ ;  /* 0x00000048045c7210 */ /* 0x000fc40007f5e0ff */
[-C--:B------:R-:W-:Y:S01]  /*1810*/  LEA.HI.X.SX32 R99, R7, R21.reuse, 0x1, P3 ;  /* 0x0000001507637211 */ /* 0x080fe200018f0eff */
[----:B------:R-:W-:Y:S01]  /*1820*/  IMAD R6, R32, 0x4, R5 ;  /* 0x0000000420067824 */ /* 0x000fe200078e0205 */
[-C--:B------:R-:W-:Y:S02]  /*1830*/  IADD3 R90, P3, PT, R9, R72.reuse, RZ ;  /* 0x00000048095a7210 */ /* 0x080fe40007f7e0ff */
[-C--:B------:R-:W-:Y:S01]  /*1840*/  LEA.HI.X.SX32 R93, R4, R21.reuse, 0x1, P2 ;  /* 0x00000015045d7211 */ /* 0x080fe200010f0eff */
[----:B------:R-:W-:Y:S01]  /*1850*/  IMAD R4, R35, 0x8, R6 ;  /* 0x0000000823047824 */ /* 0x000fe200078e0206 */
[-C--:B------:R-:W-:Y:S02]  /*1860*/  IADD3 R96, P1, PT, R8, R72.reuse, RZ ;  /* 0x0000004808607210 */ /* 0x080fe40007f3e0ff */
[----:B------:R-:W-:Y:S01]  /*1870*/  LEA.HI.X.SX32 R91, R9, R21, 0x1, P3 ;  /* 0x00000015095b7211 */ /* 0x000fe200018f0eff */
[----:B------:R-:W-:Y:S01]  /*1880*/  IMAD R7, R37, 0x4, R4 ;  /* 0x0000000425077824 */ /* 0x000fe200078e0204 */
[----:B------:R-:W-:-:S02]  /*1890*/  IADD3 R82, P3, PT, R5, R72, RZ ;  /* 0x0000004805527210 */ /* 0x000fc40007f7e0ff */
[-C--:B------:R-:W-:Y:S02]  /*18a0*/  LEA.HI.X.SX32 R97, R8, R21.reuse, 0x1, P1 ;  /* 0x0000001508617211 */ /* 0x080fe400008f0eff */
[-C--:B------:R-:W-:Y:S02]  /*18b0*/  IADD3 R88, P1, PT, R10, R72.reuse, RZ ;  /* 0x000000480a587210 */ /* 0x080fe40007f3e0ff */
[-C--:B------:R-:W-:Y:S02]  /*18c0*/  IADD3 R84, P2, PT, R11, R72.reuse, RZ ;  /* 0x000000480b547210 */ /* 0x080fe40007f5e0ff */
[----:B------:R-:W-:Y:S01]  /*18d0*/  LEA.HI.X.SX32 R83, R5, R21, 0x1, P3 ;  /* 0x0000001505537211 */ /* 0x000fe200018f0eff */
[----:B------:R-:W-:Y:S01]  /*18e0*/  IMAD R5, R34, 0x4, R7 ;  /* 0x0000000422057824 */ /* 0x000fe200078e0207 */
[----:B------:R-:W-:Y:S02]  /*18f0*/  IADD3 R94, P4, PT, R17, R72, RZ ;  /* 0x00000048115e7210 */ /* 0x000fe40007f9e0ff */
[----:B------:R-:W-:-:S02]  /*1900*/  ISETP.LT.AND P0, PT, RZ, UR42, PT ;  /* 0x0000002aff007c0c */ /* 0x000fc4000bf01270 */
[-C--:B------:R-:W-:Y:S02]  /*1910*/  LEA.HI.X.SX32 R89, R10, R21.reuse, 0x1, P1 ;  /* 0x000000150a597211 */ /* 0x080fe400008f0eff */
[-C--:B------:R-:W-:Y:S02]  /*1920*/  LEA.HI.X.SX32 R85, R11, R21.reuse, 0x1, P2 ;  /* 0x000000150b557211 */ /* 0x080fe400010f0eff */
[-C--:B------:R-:W-:Y:S02]  /*1930*/  IADD3 R86, P5, PT, R18, R72.reuse, RZ ;  /* 0x0000004812567210 */ /* 0x080fe40007fbe0ff */
[----:B------:R-:W-:Y:S02]  /*1940*/  LEA.HI.X.SX32 R95, R17, R21, 0x1, P4 ;  /* 0x00000015115f7211 */ /* 0x000fe400020f0eff */
[-C--:B------:R-:W-:Y:S02]  /*1950*/  IADD3 R80, P1, PT, R6, R72.reuse, RZ ;  /* 0x0000004806507210 */ /* 0x080fe40007f3e0ff */
[----:B------:R-:W-:-:S02]  /*1960*/  IADD3 R76, P2, PT, R4, R72, RZ ;  /* 0x00000048044c7210 */ /* 0x000fc40007f5e0ff */
[-C--:B------:R-:W-:Y:S02]  /*1970*/  IADD3 R74, P3, PT, R7, R72.reuse, RZ ;  /* 0x00000048074a7210 */ /* 0x080fe40007f7e0ff */
[----:B------:R-:W-:Y:S02]  /*1980*/  IADD3 R72, P4, PT, R5, R72, RZ ;  /* 0x0000004805487210 */ /* 0x000fe40007f9e0ff */
[-C--:B------:R-:W-:Y:S02]  /*1990*/  LEA.HI.X.SX32 R87, R18, R21.reuse, 0x1, P5 ;  /* 0x0000001512577211 */ /* 0x080fe400028f0eff */
[-C--:B------:R-:W-:Y:S02]  /*19a0*/  LEA.HI.X.SX32 R81, R6, R21.reuse, 0x1, P1 ;  /* 0x0000001506517211 */ /* 0x080fe400008f0eff */
[-C--:B------:R-:W-:Y:S02]  /*19b0*/  LEA.HI.X.SX32 R77, R4, R21.reuse, 0x1, P2 ;  /* 0x00000015044d7211 */ /* 0x080fe400010f0eff */
[----:B------:R-:W-:-:S02]  /*19c0*/  LEA.HI.X.SX32 R75, R7, R21, 0x1, P3 ;  /* 0x00000015074b7211 */ /* 0x000fc400018f0eff */
[----:B------:R-:W-:Y:S02]  /*19d0*/  LEA.HI.X.SX32 R73, R5, R21, 0x1, P4 ;  /* 0x0000001505497211 */ /* 0x000fe400020f0eff */
[----:B------:R-:W-:Y:S01]  /*19e0*/  PRMT R5, RZ, 0x7610, R5 ;  /* 0x00007610ff057816 */ /* 0x000fe20000000005 */
[----:B-1----:R-:W-:Y:S01]  /*19f0*/  BAR.SYNC.DEFER_BLOCKING 0x0 ;  /* 0x0000000000007b1d */ /* 0x002fe20000010000 */
[----:B------:R-:W-:Y:S02]  /*1a00*/  PRMT R7, RZ, 0x7610, R7 ;  /* 0x00007610ff077816 */ /* 0x000fe40000000007 */
[----:B------:R-:W-:Y:S02]  /*1a10*/  PRMT R9, RZ, 0x7610, R9 ;  /* 0x00007610ff097816 */ /* 0x000fe40000000009 */
[----:B------:R-:W-:Y:S02]  /*1a20*/  PRMT R11, RZ, 0x7610, R11 ;  /* 0x00007610ff0b7816 */ /* 0x000fe4000000000b */
[----:B------:R-:W-:-:S02]  /*1a30*/  PRMT R13, RZ, 0x7610, R13 ;  /* 0x00007610ff0d7816 */ /* 0x000fc4000000000d */
[----:B------:R-:W-:Y:S02]  /*1a40*/  PRMT R15, RZ, 0x7610, R15 ;  /* 0x00007610ff0f7816 */ /* 0x000fe4000000000f */
[----:B------:R-:W-:Y:S02]  /*1a50*/  PRMT R17, RZ, 0x7610, R17 ;  /* 0x00007610ff117816 */ /* 0x000fe40000000011 */
[----:B------:R-:W-:Y:S02]  /*1a60*/  PRMT R19, RZ, 0x7610, R19 ;  /* 0x00007610ff137816 */ /* 0x000fe40000000013 */
[----:B------:R-:W-:Y:S02]  /*1a70*/  PRMT R21, RZ, 0x7610, R21 ;  /* 0x00007610ff157816 */ /* 0x000fe40000000015 */
[----:B------:R-:W-:Y:S02]  /*1a80*/  PRMT R23, RZ, 0x7610, R23 ;  /* 0x00007610ff177816 */ /* 0x000fe40000000017 */
[----:B------:R-:W-:-:S02]  /*1a90*/  PRMT R25, RZ, 0x7610, R25 ;  /* 0x00007610ff197816 */ /* 0x000fc40000000019 */
[----:B------:R-:W-:Y:S02]  /*1aa0*/  PRMT R27, RZ, 0x7610, R27 ;  /* 0x00007610ff1b7816 */ /* 0x000fe4000000001b */
[----:B------:R-:W-:Y:S01]  /*1ab0*/  PRMT R29, RZ, 0x7610, R29 ;  /* 0x00007610ff1d7816 */ /* 0x000fe2000000001d */
[----:B------:R-:W3:Y:S01]  /*1ac0*/  @P0 LDG.E.U8 R5, desc[UR30][R132.64] ;  /* 0x0000001e84050981 */ /* 0x000ee2000c1e1100 */
[----:B------:R-:W-:Y:S02]  /*1ad0*/  PRMT R31, RZ, 0x7610, R31 ;  /* 0x00007610ff1f7816 */ /* 0x000fe4000000001f */
[----:B------:R-:W-:Y:S01]  /*1ae0*/  PRMT R33, RZ, 0x7610, R33 ;  /* 0x00007610ff217816 */ /* 0x000fe20000000021 */
[----:B------:R-:W4:Y:S01]  /*1af0*/  @P0 LDG.E.U8 R7, desc[UR30][R128.64] ;  /* 0x0000001e80070981 */ /* 0x000f22000c1e1100 */
[----:B------:R-:W-:Y:S02]  /*1b00*/  PRMT R35, RZ, 0x7610, R35 ;  /* 0x00007610ff237816 */ /* 0x000fe40000000023 */
[----:B------:R-:W-:Y:S01]  /*1b10*/  PRMT R4, RZ, 0x7610, R4 ;  /* 0x00007610ff047816 */ /* 0x000fe20000000004 */
[----:B------:R-:W2:Y:S01]  /*1b20*/  @P0 LDG.E.U8 R9, desc[UR30][R124.64] ;  /* 0x0000001e7c090981 */ /* 0x000ea2000c1e1100 */
[----:B------:R-:W-:-:S02]  /*1b30*/  PRMT R6, RZ, 0x7610, R6 ;  /* 0x00007610ff067816 */ /* 0x000fc40000000006 */
[----:B------:R-:W-:Y:S01]  /*1b40*/  PRMT R8, RZ, 0x7610, R8 ;  /* 0x00007610ff087816 */ /* 0x000fe20000000008 */
[----:B------:R-:W2:Y:S01]  /*1b50*/  @P0 LDG.E.U8 R11, desc[UR30][R120.64] ;  /* 0x0000001e780b0981 */ /* 0x000ea2000c1e1100 */
[----:B------:R-:W-:Y:S02]  /*1b60*/  PRMT R10, RZ, 0x7610, R10 ;  /* 0x00007610ff0a7816 */ /* 0x000fe4000000000a */
[----:B------:R-:W-:Y:S01]  /*1b70*/  PRMT R12, RZ, 0x7610, R12 ;  /* 0x00007610ff0c7816 */ /* 0x000fe2000000000c */
[----:B------:R-:W2:Y:S01]  /*1b80*/  @P0 LDG.E.U8 R13, desc[UR30][R116.64] ;  /* 0x0000001e740d0981 */ /* 0x000ea2000c1e1100 */
        /* <DEDUP_REMOVED lines=15> */
[----:B------:R-:W-:-:S03]  /*1c80*/  PRMT R34, RZ, 0x7610, R34 ;  /* 0x00007610ff227816 */ /* 0x000fc60000000022 */
[----:B------:R-:W2:Y:S04]  /*1c90*/  @P0 LDG.E.U8 R25, desc[UR30][R92.64] ;  /* 0x0000001e5c190981 */ /* 0x000ea8000c1e1100 */
        /* <DEDUP_REMOVED lines=20> */
[----:B------:R-:W2:Y:S01]  /*1de0*/  @P0 LDG.E.U8 R34, desc[UR30][R70.64] ;  /* 0x0000001e46220981 */ /* 0x000ea2000c1e1100 */
[----:B0-----:R-:W-:-:S04]  /*1df0*/  @!UP2 UIADD3 UR8, UPT, UPT, -UR5, 0x100000, URZ ;  /* 0x001000000508a890 */ /* 0x001fc8000fffe1ff */
[----:B------:R-:W-:Y:S02]  /*1e00*/  @!UP2 USHF.L.U32 UR9, UR8, 0xb, URZ ;  /* 0x0000000b0809a899 */ /* 0x000fe400080006ff */
[----:B------:R-:W-:Y:S01]  /*1e10*/  @!UP2 USHF.L.U32 UR8, UR8, 0x1, URZ ;  /* 0x000000010808a899 */ /* 0x000fe200080006ff */
[----:B------:R-:W-:Y:S01]  /*1e20*/  VOTEU.ALL UP0, P6 ;  /* 0x0000000000ff7886 */ /* 0x000fe20003000000 */
[----:B------:R-:W-:-:S04]  /*1e30*/  @!UP2 UIADD3 UR4, UPT, UPT, -UR5, 0x100000, URZ ;  /* 0x001000000504a890 */ /* 0x000fc8000fffe1ff */
[----:B------:R-:W-:Y:S02]  /*1e40*/  @!UP2 USHF.L.U32 UR5, UR4, 0xb, URZ ;  /* 0x0000000b0405a899 */ /* 0x000fe400080006ff */
[----:B------:R-:W-:Y:S02]  /*1e50*/  @!UP2 USHF.L.U32 UR4, UR4, 0x1, URZ ;  /* 0x000000010404a899 */ /* 0x000fe400080006ff */
[----:B------:R-:W-:Y:S01]  /*1e60*/  UIADD3 UR6, UPT, UPT, UR6, UR19, URZ ;  /* 0x0000001306067290 */ /* 0x000fe2000fffe0ff */
[----:B------:R-:W-:-:S03]  /*1e70*/  ISETP.EQ.U32.AND P1, PT, RZ, UR24, P0 ;  /* 0x00000018ff007c0c */ /* 0x000fc60008722070 */
[----:B------:R-:W-:Y:S01]  /*1e80*/  ULEA UR18, UR18, UR6, 0x12 ;  /* 0x0000000612127291 */ /* 0x000fe2000f8e90ff */
[----:B------:R0:W1:Y:S01]  /*1e90*/  @!UP0 SYNCS.EXCH.64 URZ, [UR13+0xc008], UR8 ;  /* 0x00c008080dff85b2 */ /* 0x0000620008000100 */
[----:B------:R-:W-:Y:S01]  /*1ea0*/  VOTEU.ALL UP0, P6 ;  /* 0x0000000000ff7886 */ /* 0x000fe20003000000 */
[----:B---3--:R0:W-:Y:S04]  /*1eb0*/  STS.U8 [R200+UR13+0x6000], R5 ;  /* 0x00600005c8007988 */ /* 0x0081e8000800000d */
[----:B----4-:R0:W-:Y:S04]  /*1ec0*/  STS.U8 [R200+UR13+0x6200], R7 ;  /* 0x00620007c8007988 */ /* 0x0101e8000800000d */
[----:B--2---:R0:W-:Y:S04]  /*1ed0*/  STS.U8 [R200+UR13+0x6400], R9 ;  /* 0x00640009c8007988 */ /* 0x0041e8000800000d */
[----:B------:R0:W-:Y:S04]  /*1ee0*/  STS.U8 [R200+UR13+0x6600], R11 ;  /* 0x0066000bc8007988 */ /* 0x0001e8000800000d */
        /* <DEDUP_REMOVED lines=27> */
[----:B------:R0:W-:Y:S01]  /*20a0*/  STS.U8 [R3+UR13+0x7f00], R34 ;  /* 0x007f002203007988 */ /* 0x0001e2000800000d */
[----:B-1----:R1:W-:Y:S06]  /*20b0*/  MEMBAR.ALL.CTA ;  /* 0x0000000000007992 */ /* 0x0023ec0000008000 */
[----:B-1----:R-:W-:Y:S04]  /*20c0*/  FENCE.VIEW.ASYNC.S ;  /* 0x00000000000073c6 */ /* 0x002fe80000000000 */
[----:B------:R-:W1:Y:S02]  /*20d0*/  FENCE.VIEW.ASYNC.S ;  /* 0x00000000000073c6 */ /* 0x000e640000000000 */
[----:B-1----:R0:W1:Y:S02]  /*20e0*/  @!UP0 SYNCS.EXCH.64 URZ, [UR13+0x8000], UR4 ;  /* 0x008000040dff85b2 */ /* 0x0020640008000100 */
[----:B-1----:R-:W-:Y:S06]  /*20f0*/  BAR.SYNC.DEFER_BLOCKING 0x0 ;  /* 0x0000000000007b1d */ /* 0x002fec0000010000 */
[----:B0-----:R-:W-:Y:S05]  /*2100*/  @!P1 BRA `(.L_x_6) ;  /* 0x00000000006c9947 */ /* 0x001fea0003800000 */
[----:B------:R-:W-:Y:S02]  /*2110*/  UIADD3 UR4, UPT, UPT, UR13, 0x4000, URZ ;  /* 0x000040000d047890 */ /* 0x000fe4000fffe0ff */
[----:B------:R-:W-:Y:S02]  /*2120*/  UIADD3 UR5, UPT, UPT, UR13, 0x6000, URZ ;  /* 0x000060000d057890 */ /* 0x000fe4000fffe0ff */
[----:B------:R-:W-:Y:S02]  /*2130*/  USHF.R.U32.HI UR4, URZ, 0x4, UR4 ;  /* 0x00000004ff047899 */ /* 0x000fe40008011604 */
[----:B------:R-:W-:Y:S02]  /*2140*/  USHF.R.U32.HI UR5, URZ, 0x4, UR5 ;  /* 0x00000004ff057899 */ /* 0x000fe40008011605 */
[----:B------:R-:W-:Y:S02]  /*2150*/  USGXT.U32 UR6, UR4, 0xe ;  /* 0x0000000e0406789a */ /* 0x000fe40008000000 */
[----:B------:R-:W-:Y:S01]  /*2160*/  USGXT.U32 UR8, UR5, 0xe ;  /* 0x0000000e0508789a */ /* 0x000fe20008000000 */
[----:B------:R-:W-:Y:S01]  /*2170*/  UMOV UR16, 0x100 ;  /* 0x0000010000107882 */ /* 0x000fe20000000000 */
[----:B------:R-:W-:Y:S01]  /*2180*/  UMOV UR17, 0x40004040 ;  /* 0x4000404000117882 */ /* 0x000fe20000000000 */
[----:B------:R-:W-:Y:S01]  /*2190*/  UMOV UR22, 0xfffffffe ;  /* 0xfffffffe00167882 */ /* 0x000fe20000000000 */
[----:B------:R-:W-:Y:S01]  /*21a0*/  UMOV UR23, 0x7fffbfdf ;  /* 0x7fffbfdf00177882 */ /* 0x000fe20000000000 */
[----:B------:R-:W-:Y:S01]  /*21b0*/  UMOV UR7, URZ ;  /* 0x000000ff00077c82 */ /* 0x000fe20008000000 */
[----:B------:R-:W-:Y:S01]  /*21c0*/  UMOV UR9, URZ ;  /* 0x000000ff00097c82 */ /* 0x000fe20008000000 */
[----:B------:R-:W-:-:S02]  /*21d0*/  UIADD3.64 UR16, UPT, UPT, UR6, UR16, URZ ;  /* 0x0000001006107297 */ /* 0x000fc4000fffe0ff */
[----:B------:R-:W-:Y:S01]  /*21e0*/  UIADD3.64 UR22, UPT, UPT, UR8, -UR22, URZ ;  /* 0x8000001608167297 */ /* 0x000fe2000fffe0ff */
[----:B------:R-:W-:Y:S01]  /*21f0*/  UMOV UR26, 0x0 ;  /* 0x00000000001a7882 */ /* 0x000fe20000000000 */
[----:B------:R-:W-:Y:S01]  /*2200*/  UMOV UR27, 0x8208010 ;  /* 0x08208010001b7882 */ /* 0x000fe20000000000 */
[----:B------:R-:W-:Y:S01]  /*2210*/  UMOV UR4, UR10 ;  /* 0x0000000a00047c82 */ /* 0x000fe20008000000 */
[----:B------:R-:W-:Y:S01]  /*2220*/  UMOV UR5, URZ ;  /* 0x000000ff00057c82 */ /* 0x000fe20008000000 */
[----:B------:R-:W-:Y:S01]  /*2230*/  UMOV UR7, 0x40004040 ;  /* 0x4000404000077882 */ /* 0x000fe20000000000 */
[----:B------:R-:W-:Y:S01]  /*2240*/  UMOV UR9, 0x80004020 ;  /* 0x8000402000097882 */ /* 0x000fe20000000000 */
[----:B------:R-:W-:Y:S01]  /*2250*/  UMOV UR28, 0x0 ;  /* 0x00000000001c7882 */ /* 0x000fe20000000000 */
[----:B------:R-:W-:Y:S01]  /*2260*/  UMOV UR29, 0x8208010 ;  /* 0x08208010001d7882 */ /* 0x000fe20000000000 */
[----:B------:R-:W-:Y:S01]  /*2270*/  UMOV UR4, UR4 ;  /* 0x0000000400047c82 */ /* 0x000fe20008000000 */
[----:B------:R0:W-:Y:S01]  /*2280*/  UTCQMMA gdesc[UR6], gdesc[UR8], tmem[UR19], tmem[UR26], idesc[UR27], !UPT ;  /* 0x00ff1a08060075ea */ /* 0x0001e2000f800313 */
[----:B------:R0:W-:Y:S01]  /*2290*/  UTCQMMA gdesc[UR16], gdesc[UR22], tmem[UR19], tmem[UR28], idesc[UR29], UPT ;  /* 0x00ff1c16100075ea */ /* 0x0001e2000b800313 */
[----:B------:R0:W-:Y:S01]  /*22a0*/  UTCBAR [UR4], URZ ;  /* 0x000000ff040073e9 */ /* 0x0001e200080000ff */
[----:B------:R-:W-:Y:S01]  /*22b0*/  NOP ;  /* 0x0000000000007918 */ /* 0x000fe20000000000 */
.L_x_6:
[----:B------:R-:W-:Y:S05]  /*22c0*/  @!P0 BRA `(.L_x_7) ;  /* 0x0000000000088947 */ /* 0x000fea0003800000 */
[----:B------:R-:W1:Y:S02]  /*22d0*/  SYNCS.PHASECHK.TRANS64.TRYWAIT P2, [UR13+0x8000], RZ ;  /* 0x008000ffff0075a7 */ /* 0x000e64000804110d */
[----:B-1----:R-:W-:Y:S05]  /*22e0*/  @!P2 BRA `(.L_x_8) ;  /* 0x000000a400aca947 */ /* 0x002fea0003800000 */
.L_x_7:
[----:B------:R-:W-:Y:S01]  /*22f0*/  BAR.SYNC.DEFER_BLOCKING 0x0 ;  /* 0x0000000000007b1d */ /* 0x000fe20000010000 */
[C---:B------:R-:W-:Y:S01]  /*2300*/  LOP3.LUT R68, R0.reuse, 0x6f, RZ, 0xc0, !PT ;  /* 0x0000006f00447812 */ /* 0x040fe200078ec0ff */
[C---:B------:R-:W-:Y:S01]  /*2310*/  IMAD.SHL.U32 R201, R0.reuse, 0x4, RZ ;  /* 0x0000000400c97824 */ /* 0x040fe200078e00ff */
[C---:B------:R-:W-:Y:S02]  /*2320*/  LOP3.LUT R135, R0.reuse, 0x80, RZ, 0xc0, !PT ;  /* 0x0000008000877812 */ /* 0x040fe400078ec0ff */
[----:B------:R-:W-:Y:S01]  /*2330*/  LOP3.LUT P6, RZ, R0, 0xff, RZ, 0xc0, !PT ;  /* 0x000000ff00ff7812 */ /* 0x000fe200078cc0ff */
[----:B0-----:R-:W0:Y:S01]  /*2340*/  LDCU UR4, c[0x0][0x3a8] ;  /* 0x00007500ff0477ac */ /* 0x001e220008000800 */
[----:B------:R-:W-:Y:S01]  /*2350*/  LEA.HI R68, R135, R68, RZ, 0x1d ;  /* 0x0000004487447211 */ /* 0x000fe200078fe8ff */
[----:B------:R-:W-:Y:S01]  /*2360*/  LDTM.16dp32bit_t0_t15.x64 R4, tmem[UR18] ;  /* 0x00000012000479ee */ /* 0x000fe20008b00000 */
[----:B------:R-:W0:Y:S01]  /*2370*/  LDTM.16dp32bit_t16_t31.x64 R4, tmem[UR18+0x40] ;  /* 0x00004012000479ee */ /* 0x000e220008b20000 */
[----:B------:R-:W-:Y:S01]  /*2380*/  LOP3.LUT R201, R201, 0x40, RZ, 0xc0, !PT ;  /* 0x00000040c9c97812 */ /* 0x000fe200078ec0ff */
[----:B------:R-:W1:Y:S01]  /*2390*/  LDCU.64 UR16, c[0x0][0x3d0] ;  /* 0x00007a00ff1077ac */ /* 0x000e620008000a00 */
[----:B------:R-:W-:-:S02]  /*23a0*/  VIADD R68, R68, UR14 ;  /* 0x0000000e44447c36 */ /* 0x000fc40008000000 */
[C---:B------:R-:W-:Y:S02]  /*23b0*/  LOP3.LUT R137, R201.reuse, 0x3, RZ, 0xfc, !PT ;  /* 0x00000003c9897812 */ /* 0x040fe400078efcff */
[C---:B------:R-:W-:Y:S02]  /*23c0*/  LOP3.LUT R135, R201.reuse, 0x2, RZ, 0xfc, !PT ;  /* 0x00000002c9877812 */ /* 0x040fe400078efcff */
[C---:B------:R-:W-:Y:S02]  /*23d0*/  ISETP.GE.AND P5, PT, R68.reuse, R137, PT ;  /* 0x000000894400720c */ /* 0x040fe40003fa6270 */
[C---:B------:R-:W-:Y:S02]  /*23e0*/  LOP3.LUT R137, R201.reuse, 0x5, RZ, 0xfc, !PT ;  /* 0x00000005c9897812 */ /* 0x040fe400078efcff */
[C---:B------:R-:W-:Y:S02]  /*23f0*/  ISETP.GE.AND P2, PT, R68.reuse, R135, PT ;  /* 0x000000874400720c */ /* 0x040fe40003f46270 */
[----:B------:R-:W-:Y:S01]  /*2400*/  LOP3.LUT R135, R201, 0x4, RZ, 0xfc, !PT ;  /* 0x00000004c9877812 */ /* 0x000fe200078efcff */
[----:B------:R-:W2:Y:S01]  /*2410*/  @!P6 SYNCS.CCTL.IV [UR13+0x8000] ;  /* 0x00800000ff00e9b1 */ /* 0x000ea2000800000d */
[C---:B------:R-:W-:Y:S01]  /*2420*/  ISETP.GE.AND P3, PT, R68.reuse, R137, PT ;  /* 0x000000894400720c */ /* 0x040fe20003f66270 */
[----:B------:R-:W-:Y:S01]  /*2430*/  NOP ;  /* 0x0000000000007918 */ /* 0x000fe20000000000 */
[----:B------:R-:W-:-:S02]  /*2440*/  ISETP.GE.AND P4, PT, R68, R135, PT ;  /* 0x000000874400720c */ /* 0x000fc40003f86270 */
[----:B------:R-:W-:Y:S01]  /*2450*/  LOP3.LUT R135, R201, 0x6, RZ, 0xfc, !PT ;  /* 0x00000006c9877812 */ /* 0x000fe200078efcff */
[----:B0-----:R-:W-:Y:S01]  /*2460*/  FMUL R136, R7, UR4 ;  /* 0x0000000407887c20 */ /* 0x001fe20008400000 */
[----:B------:R-:W-:Y:S01]  /*2470*/  LOP3.LUT R7, R201, 0x7, RZ, 0xfc, !PT ;  /* 0x00000007c9077812 */ /* 0x000fe200078efcff */
[----:B------:R-:W-:Y:S01]  /*2480*/  FMUL R137, R8, UR4 ;  /* 0x0000000408897c20 */ /* 0x000fe20008400000 */
[----:B------:R-:W-:Y:S01]  /*2490*/  FMUL R6, R6, UR4 ;  /* 0x0000000406067c20 */ /* 0x000fe20008400000 */
[----:B------:R-:W-:Y:S01]  /*24a0*/  FMUL R204, R4, UR4 ;  /* 0x0000000404cc7c20 */ /* 0x000fe20008400000 */
[----:B------:R-:W-:Y:S01]  /*24b0*/  FSEL R8, R136, -INF , P5 ;  /* 0xff80000088087808 */ /* 0x000fe20002800000 */
[----:B------:R-:W-:Y:S01]  /*24c0*/  FMUL R136, R9, UR4 ;  /* 0x0000000409887c20 */ /* 0x000fe20008400000 */
[----:B------:R-:W-:Y:S01]  /*24d0*/  ISETP.GE.AND P5, PT, R68, R7, PT ;  /* 0x000000074400720c */ /* 0x000fe20003fa6270 */
[----:B------:R-:W-:Y:S01]  /*24e0*/  FMUL R5, R5, UR4 ;  /* 0x0000000405057c20 */ /* 0x000fe20008400000 */
[----:B------:R-:W-:Y:S01]  /*24f0*/  FSEL R7, R137, -INF , P4 ;  /* 0xff80000089077808 */ /* 0x000fe20002000000 */
[----:B------:R-:W-:Y:S01]  /*2500*/  FMUL R137, R10, UR4 ;  /* 0x000000040a897c20 */ /* 0x000fe20008400000 */
[----:B------:R-:W-:Y:S01]  /*2510*/  FSEL R6, R6, -INF , P2 ;  /* 0xff80000006067808 */ /* 0x000fe20001000000 */
[----:B------:R-:W-:Y:S01]  /*2520*/  FMUL R202, R43, UR4 ;  /* 0x000000042bca7c20 */ /* 0x000fe20008400000 */
[----:B------:R-:W-:Y:S01]  /*2530*/  LOP3.LUT R9, R201, 0x9, RZ, 0xfc, !PT ;  /* 0x00000009c9097812 */ /* 0x000fe200078efcff */
[----:B------:R-:W-:Y:S01]  /*2540*/  FMUL R46, R46, UR4 ;  /* 0x000000042e2e7c20 */ /* 0x000fe20008400000 */
[----:B------:R-:W-:Y:S01]  /*2550*/  ISETP.GE.AND P2, PT, R68, R135, PT ;  /* 0x000000874400720c */ /* 0x000fe20003f46270 */
[----:B------:R-:W-:Y:S01]  /*2560*/  FMUL R47, R47, UR4 ;  /* 0x000000042f2f7c20 */ /* 0x000fe20008400000 */
[----:B------:R-:W-:Y:S01]  /*2570*/  LOP3.LUT R135, R201, 0x8, RZ, 0xfc, !PT ;  /* 0x00000008c9877812 */ /* 0x000fe200078efcff */
[----:B------:R-:W-:Y:S01]  /*2580*/  FMUL R48, R48, UR4 ;  /* 0x0000000430307c20 */ /* 0x000fe20008400000 */
[----:B------:R-:W-:Y:S01]  /*2590*/  FSEL R10, R136, -INF , P3 ;  /* 0xff800000880a7808 */ /* 0x000fe20001800000 */
[----:B------:R-:W-:Y:S01]  /*25a0*/  FMUL R136, R11, UR4 ;  /* 0x000000040b887c20 */ /* 0x000fe20008400000 */
[----:B------:R-:W-:Y:S01]  /*25b0*/  ISETP.GE.AND P3, PT, R68, R9, PT ;  /* 0x000000094400720c */ /* 0x000fe20003f66270 */
        /* <DEDUP_REMOVED lines=41> */
[----:B------:R-:W-:-:S02]  /*2850*/  ISETP.GE.AND P2, PT, R68, R135, PT ;  /* 0x000000874400720c */ /* 0x000fc40003f46270 */
[----:B------:R-:W-:Y:S02]  /*2860*/  LOP3.LUT R135, R201, 0x10, RZ, 0xfc, !PT ;  /* 0x00000010c9877812 */ /* 0x000fe400078efcff */
[----:B------:R-:W-:Y:S01]  /*2870*/  FSEL R18, R136, -INF , P3 ;  /* 0xff80000088127808 */ /* 0x000fe20001800000 */
[----:B------:R-:W-:Y:S01]  /*2880*/  FMUL R136, R19, UR4 ;  /* 0x0000000413887c20 */ /* 0x000fe20008400000 */
[----:B------:R-:W-:Y:S02]  /*2890*/  ISETP.GE.AND P3, PT, R68, R17, PT ;  /* 0x000000114400720c */ /* 0x000fe40003f66270 */
[----:B------:R-:W-:Y:S01]  /*28a0*/  FSEL R17, R137, -INF , P2 ;  /* 0xff80000089117808 */ /* 0x000fe20001000000 */
[----:B------:R-:W-:Y:S01]  /*28b0*/  FMUL R137, R20, UR4 ;  /* 0x0000000414897c20 */ /* 0x000fe20008400000 */
[----:B------:R-:W-:Y:S02]  /*28c0*/  LOP3.LUT R19, R201, 0x13, RZ, 0xfc, !PT ;  /* 0x00000013c9137812 */ /* 0x000fe400078efcff */
        /* <DEDUP_REMOVED lines=47> */
[----:B------:R-:W-:Y:S02]  /*2bc0*/  ISETP.GE.AND P4, PT, R68, R135, PT ;  /* 0x000000874400720c */ /* 0x000fe40003f86270 */
[----:B------:R-:W-:-:S02]  /*2bd0*/  LOP3.LUT R31, R201, 0x1f, RZ, 0xfc, !PT ;  /* 0x0000001fc91f7812 */ /* 0x000fc400078efcff */
[----:B------:R-:W-:Y:S02]  /*2be0*/  LOP3.LUT R135, R201, 0x1e, RZ, 0xfc, !PT ;  /* 0x0000001ec9877812 */ /* 0x000fe400078efcff */
[----:B------:R-:W-:Y:S01]  /*2bf0*/  FSEL R32, R136, -INF , P5 ;  /* 0xff80000088207808 */ /* 0x000fe20002800000 */
[----:B------:R-:W-:Y:S01]  /*2c00*/  FMUL R136, R33, UR4 ;  /* 0x0000000421887c20 */ /* 0x000fe20008400000 */
[C---:B------:R-:W-:Y:S02]  /*2c10*/  ISETP.GE.AND P5, PT, R68.reuse, R31, PT ;  /* 0x0000001f4400720c */ /* 0x040fe40003fa6270 */
[----:B------:R-:W-:Y:S02]  /*2c20*/  ISETP.GE.AND P2, PT, R68, R135, PT ;  /* 0x000000874400720c */ /* 0x000fe40003f46270 */
[----:B------:R-:W-:Y:S01]  /*2c30*/  FSEL R31, R137, -INF , P4 ;  /* 0xff800000891f7808 */ /* 0x000fe20002000000 */
[----:B------:R-:W-:Y:S01]  /*2c40*/  FMUL R137, R34, UR4 ;  /* 0x0000000422897c20 */ /* 0x000fe20008400000 */
[----:B------:R-:W-:-:S02]  /*2c50*/  LOP3.LUT R135, R201, 0x20, RZ, 0xfc, !PT ;  /* 0x00000020c9877812 */ /* 0x000fc400078efcff */
[----:B------:R-:W-:Y:S02]  /*2c60*/  LOP3.LUT R33, R201, 0x21, RZ, 0xfc, !PT ;  /* 0x00000021c9217812 */ /* 0x000fe400078efcff */
[----:B------:R-:W-:Y:S01]  /*2c70*/  FSEL R34, R136, -INF , P3 ;  /* 0xff80000088227808 */ /* 0x000fe20001800000 */
[----:B------:R-:W-:Y:S01]  /*2c80*/  FMUL R136, R35, UR4 ;  /* 0x0000000423887c20 */ /* 0x000fe20008400000 */
[C---:B------:R-:W-:Y:S02]  /*2c90*/  ISETP.GE.AND P4, PT, R68.reuse, R135, PT ;  /* 0x000000874400720c */ /* 0x040fe40003f86270 */
[----:B------:R-:W-:Y:S02]  /*2ca0*/  ISETP.GE.AND P3, PT, R68, R33, PT ;  /* 0x000000214400720c */ /* 0x000fe40003f66270 */
[----:B------:R-:W-:Y:S02]  /*2cb0*/  LOP3.LUT R135, R201, 0x22, RZ, 0xfc, !PT ;  /* 0x00000022c9877812 */ /* 0x000fe400078efcff */
[----:B------:R-:W-:Y:S01]  /*2cc0*/  FSEL R33, R137, -INF , P2 ;  /* 0xff80000089217808 */ /* 0x000fe20001000000 */
[----:B------:R-:W-:Y:S01]  /*2cd0*/  FMUL R137, R36, UR4 ;  /* 0x0000000424897c20 */ /* 0x000fe20008400000 */
[----:B------:R-:W-:-:S02]  /*2ce0*/  LOP3.LUT R35, R201, 0x23, RZ, 0xfc, !PT ;  /* 0x00000023c9237812 */ /* 0x000fc400078efcff */
[----:B------:R-:W-:Y:S02]  /*2cf0*/  ISETP.GE.AND P2, PT, R68, R135, PT ;  /* 0x000000874400720c */ /* 0x000fe40003f46270 */
[----:B------:R-:W-:Y:S01]  /*2d00*/  FSEL R36, R136, -INF , P5 ;  /* 0xff80000088247808 */ /* 0x000fe20002800000 */
[----:B------:R-:W-:Y:S01]  /*2d10*/  FMUL R136, R37, UR4 ;  /* 0x0000000425887c20 */ /* 0x000fe20008400000 */
[----:B------:R-:W-:Y:S02]  /*2d20*/  LOP3.LUT R135, R201, 0x24, RZ, 0xfc, !PT ;  /* 0x00000024c9877812 */ /* 0x000fe400078efcff */
[----:B------:R-:W-:Y:S02]  /*2d30*/  ISETP.GE.AND P5, PT, R68, R35, PT ;  /* 0x000000234400720c */ /* 0x000fe40003fa6270 */
[----:B------:R-:W-:Y:S01]  /*2d40*/  FSEL R35, R137, -INF , P4 ;  /* 0xff80000089237808 */ /* 0x000fe20002000000 */
[----:B------:R-:W-:Y:S01]  /*2d50*/  FMUL R137, R38, UR4 ;  /* 0x0000000426897c20 */ /* 0x000fe20008400000 */
[----:B------:R-:W-:-:S02]  /*2d60*/  LOP3.LUT R37, R201, 0x25, RZ, 0xfc, !PT ;  /* 0x00000025c9257812 */ /* 0x000fc400078efcff */
[----:B------:R-:W-:Y:S02]  /*2d70*/  ISETP.GE.AND P4, PT, R68, R135, PT ;  /* 0x000000874400720c */ /* 0x000fe40003f86270 */
[----:B------:R-:W-:Y:S02]  /*2d80*/  LOP3.LUT R135, R201, 0x26, RZ, 0xfc, !PT ;  /* 0x00000026c9877812 */ /* 0x000fe400078efcff */
[----:B------:R-:W-:Y:S01]  /*2d90*/  FSEL R38, R136, -INF , P3 ;  /* 0xff80000088267808 */ /* 0x000fe20001800000 */
[----:B------:R-:W-:Y:S01]  /*2da0*/  FMUL R136, R39, UR4 ;  /* 0x0000000427887c20 */ /* 0x000fe20008400000 */
        /* <DEDUP_REMOVED lines=8> */
[C---:B------:R-:W-:Y:S02]  /*2e30*/  ISETP.GE.AND P5, PT, R68.reuse, R39, PT ;  /* 0x000000274400720c */ /* 0x040fe40003fa6270 */
[----:B------:R-:W-:Y:S02]  /*2e40*/  FSEL R39, R137, -INF , P4 ;  /* 0xff80000089277808 */ /* 0x000fe40002000000 */
[----:B------:R-:W-:Y:S01]  /*2e50*/  ISETP.GE.AND P4, PT, R68, R135, PT ;  /* 0x000000874400720c */ /* 0x000fe20003f86270 */
[----:B------:R-:W-:Y:S01]  /*2e60*/  FMUL R135, R42, UR4 ;  /* 0x000000042a877c20 */ /* 0x000fe20008400000 */
[----:B------:R-:W-:-:S02]  /*2e70*/  FSEL R42, R136, -INF , P3 ;  /* 0xff800000882a7808 */ /* 0x000fc40001800000 */
[CC--:B------:R-:W-:Y:S01]  /*2e80*/  ISETP.GE.AND P3, PT, R68.reuse, R201.reuse, PT ;  /* 0x000000c94400720c */ /* 0x0c0fe20003f66270 */
[----:B------:R-:W0:Y:S01]  /*2e90*/  LDC.64 R136, c[0x0][0x390] ;  /* 0x0000e400ff887b82 */ /* 0x000e220000000a00 */
[----:B------:R-:W-:Y:S02]  /*2ea0*/  FSEL R4, R135, -INF , P2 ;  /* 0xff80000087047808 */ /* 0x000fe40001000000 */
[----:B------:R-:W-:Y:S02]  /*2eb0*/  ISETP.GT.AND P2, PT, R68, R201, PT ;  /* 0x000000c94400720c */ /* 0x000fe40003f44270 */
[----:B------:R-:W-:Y:S02]  /*2ec0*/  FSEL R204, R204, -INF , P3 ;  /* 0xff800000cccc7808 */ /* 0x000fe40001800000 */
[----:B------:R-:W-:Y:S02]  /*2ed0*/  FSEL R5, R5, -INF , P2 ;  /* 0xff80000005057808 */ /* 0x000fe40001000000 */
[----:B------:R-:W-:-:S02]  /*2ee0*/  LOP3.LUT R41, R201, 0x29, RZ, 0xfc, !PT ;  /* 0x00000029c9297812 */ /* 0x000fc400078efcff */
[----:B------:R-:W-:Y:S02]  /*2ef0*/  FMNMX3 R135, R204, R5, R6, !PT ;  /* 0x00000005cc877276 */ /* 0x000fe40007800006 */
[----:B------:R-:W-:Y:S02]  /*2f00*/  ISETP.GE.AND P3, PT, R68, R41, PT ;  /* 0x000000294400720c */ /* 0x000fe40003f66270 */
[----:B------:R-:W-:Y:S02]  /*2f10*/  FMNMX3 R135, R135, R8, R7, !PT ;  /* 0x0000000887877276 */ /* 0x000fe40007800007 */
[----:B------:R-:W-:Y:S02]  /*2f20*/  LOP3.LUT R41, R201, 0x2a, RZ, 0xfc, !PT ;  /* 0x0000002ac9297812 */ /* 0x000fe400078efcff */
[----:B------:R-:W-:Y:S02]  /*2f30*/  FMNMX3 R135, R135, R10, R9, !PT ;  /* 0x0000000a87877276 */ /* 0x000fe40007800009 */
[----:B------:R-:W-:-:S02]  /*2f40*/  LOP3.LUT R43, R201, 0x2b, RZ, 0xfc, !PT ;  /* 0x0000002bc92b7812 */ /* 0x000fc400078efcff */
[----:B------:R-:W-:Y:S02]  /*2f50*/  FMNMX3 R135, R135, R12, R11, !PT ;  /* 0x0000000c87877276 */ /* 0x000fe4000780000b */
[----:B------:R-:W-:Y:S01]  /*2f60*/  ISETP.GE.AND P2, PT, R68, R41, PT ;  /* 0x000000294400720c */ /* 0x000fe20003f46270 */
[----:B------:R-:W-:Y:S01]  /*2f70*/  FMUL R41, R44, UR4 ;  /* 0x000000042c297c20 */ /* 0x000fe20008400000 */
[----:B------:R-:W-:Y:S01]  /*2f80*/  FMNMX3 R135, R135, R14, R13, !PT ;  /* 0x0000000e87877276 */ /* 0x000fe2000780000d */
[----:B------:R-:W-:Y:S01]  /*2f90*/  FMUL R44, R45, UR4 ;  /* 0x000000042d2c7c20 */ /* 0x000fe20008400000 */
[----:B------:R-:W-:Y:S02]  /*2fa0*/  FSEL R202, R202, -INF , P5 ;  /* 0xff800000caca7808 */ /* 0x000fe40002800000 */
[----:B------:R-:W-:Y:S02]  /*2fb0*/  FMNMX3 R135, R135, R16, R15, !PT ;  /* 0x0000001087877276 */ /* 0x000fe4000780000f */
[----:B------:R-:W-:-:S02]  /*2fc0*/  ISETP.GE.AND P5, PT, R68, R43, PT ;  /* 0x0000002b4400720c */ /* 0x000fc40003fa6270 */
[----:B------:R-:W-:Y:S02]  /*2fd0*/  FMNMX3 R135, R135, R18, R17, !PT ;  /* 0x0000001287877276 */ /* 0x000fe40007800011 */
[----:B------:R-:W-:Y:S02]  /*2fe0*/  LOP3.LUT R43, R201, 0x2c, RZ, 0xfc, !PT ;  /* 0x0000002cc92b7812 */ /* 0x000fe400078efcff */
[----:B------:R-:W-:Y:S02]  /*2ff0*/  FMNMX3 R135, R135, R20, R19, !PT ;  /* 0x0000001487877276 */ /* 0x000fe40007800013 */
[----:B------:R-:W-:Y:S02]  /*3000*/  FSEL R41, R41, -INF , P4 ;  /* 0xff80000029297808 */ /* 0x000fe40002000000 */
[----:B------:R-:W-:Y:S02]  /*3010*/  FMNMX3 R135, R135, R22, R21, !PT ;  /* 0x0000001687877276 */ /* 0x000fe40007800015 */
[----:B------:R-:W-:-:S02]  /*3020*/  ISETP.GE.AND P4, PT, R68, R43, PT ;  /* 0x0000002b4400720c */ /* 0x000fc40003f86270 */
[----:B------:R-:W-:Y:S02]  /*3030*/  FMNMX3 R135, R135, R24, R23, !PT ;  /* 0x0000001887877276 */ /* 0x000fe40007800017 */
[C---:B------:R-:W-:Y:S02]  /*3040*/  LOP3.LUT R43, R201.reuse, 0x2d, RZ, 0xfc, !PT ;  /* 0x0000002dc92b7812 */ /* 0x040fe400078efcff */
[----:B------:R-:W-:Y:S02]  /*3050*/  LOP3.LUT R45, R201, 0x2e, RZ, 0xfc, !PT ;  /* 0x0000002ec92d7812 */ /* 0x000fe400078efcff */
[----:B------:R-:W-:Y:S02]  /*3060*/  FSEL R44, R44, -INF , P3 ;  /* 0xff8000002c2c7808 */ /* 0x000fe40001800000 */
[----:B------:R-:W-:Y:S02]  /*3070*/  FMNMX3 R135, R135, R26, R25, !PT ;  /* 0x0000001a87877276 */ /* 0x000fe40007800019 */
[----:B------:R-:W-:-:S02]  /*3080*/  ISETP.GE.AND P3, PT, R68, R43, PT ;  /* 0x0000002b4400720c */ /* 0x000fc40003f66270 */
[----:B------:R-:W-:Y:S02]  /*3090*/  FSEL R43, R46, -INF , P2 ;  /* 0xff8000002e2b7808 */ /* 0x000fe40001000000 */
[----:B------:R-:W-:Y:S02]  /*30a0*/  ISETP.GE.AND P2, PT, R68, R45, PT ;  /* 0x0000002d4400720c */ /* 0x000fe40003f46270 */
[----:B------:R-:W-:Y:S02]  /*30b0*/  LOP3.LUT R45, R201, 0x2f, RZ, 0xfc, !PT ;  /* 0x0000002fc92d7812 */ /* 0x000fe400078efcff */
[----:B------:R-:W-:Y:S02]  /*30c0*/  FMNMX3 R135, R135, R28, R27, !PT ;  /* 0x0000001c87877276 */ /* 0x000fe4000780001b */
[----:B------:R-:W-:Y:S02]  /*30d0*/  FSEL R46, R47, -INF , P5 ;  /* 0xff8000002f2e7808 */ /* 0x000fe40002800000 */
[----:B------:R-:W-:-:S02]  /*30e0*/  LOP3.LUT R47, R201, 0x30, RZ, 0xfc, !PT ;  /* 0x00000030c92f7812 */ /* 0x000fc400078efcff */
[----:B------:R-:W-:Y:S02]  /*30f0*/  ISETP.GE.AND P5, PT, R68, R45, PT ;  /* 0x0000002d4400720c */ /* 0x000fe40003fa6270 */
[----:B------:R-:W-:Y:S02]  /*3100*/  FMNMX3 R135, R135, R30, R29, !PT ;  /* 0x0000001e87877276 */ /* 0x000fe4000780001d */
[----:B------:R-:W-:Y:S02]  /*3110*/  FSEL R45, R48, -INF , P4 ;  /* 0xff800000302d7808 */ /* 0x000fe40002000000 */
[----:B------:R-:W-:Y:S02]  /*3120*/  ISETP.GE.AND P4, PT, R68, R47, PT ;  /* 0x0000002f4400720c */ /* 0x000fe40003f86270 */
[----:B------:R-:W-:Y:S02]  /*3130*/  LOP3.LUT R47, R201, 0x31, RZ, 0xfc, !PT ;  /* 0x00000031c92f7812 */ /* 0x000fe400078efcff */
[----:B------:R-:W-:-:S02]  /*3140*/  FSEL R48, R49, -INF , P3 ;  /* 0xff80000031307808 */ /* 0x000fc40001800000 */
[----:B------:R-:W-:Y:S02]  /*3150*/  FMNMX3 R135, R135, R32, R31, !PT ;  /* 0x0000002087877276 */ /* 0x000fe4000780001f */
[----:B------:R-:W-:Y:S02]  /*3160*/  LOP3.LUT R49, R201, 0x32, RZ, 0xfc, !PT ;  /* 0x00000032c9317812 */ /* 0x000fe400078efcff */
[----:B------:R-:W-:Y:S02]  /*3170*/  ISETP.GE.AND P3, PT, R68, R47, PT ;  /* 0x0000002f4400720c */ /* 0x000fe40003f66270 */
[----:B------:R-:W-:Y:S02]  /*3180*/  FSEL R47, R50, -INF , P2 ;  /* 0xff800000322f7808 */ /* 0x000fe40001000000 */
[----:B------:R-:W-:Y:S02]  /*3190*/  FMNMX3 R135, R135, R34, R33, !PT ;  /* 0x0000002287877276 */ /* 0x000fe40007800021 */
[----:B------:R-:W-:-:S02]  /*31a0*/  ISETP.GE.AND P2, PT, R68, R49, PT ;  /* 0x000000314400720c */ /* 0x000fc40003f46270 */
[----:B------:R-:W-:Y:S02]  /*31b0*/  LOP3.LUT R49, R201, 0x33, RZ, 0xfc, !PT ;  /* 0x00000033c9317812 */ /* 0x000fe400078efcff */
[----:B------:R-:W-:Y:S02]  /*31c0*/  FSEL R50, R51, -INF , P5 ;  /* 0xff80000033327808 */ /* 0x000fe40002800000 */
[----:B------:R-:W-:Y:S02]  /*31d0*/  LOP3.LUT R51, R201, 0x34, RZ, 0xfc, !PT ;  /* 0x00000034c9337812 */ /* 0x000fe400078efcff */
[----:B------:R-:W-:Y:S02]  /*31e0*/  FMNMX3 R135, R135, R36, R35, !PT ;  /* 0x0000002487877276 */ /* 0x000fe40007800023 */
[----:B------:R-:W-:Y:S02]  /*31f0*/  ISETP.GE.AND P5, PT, R68, R49, PT ;  /* 0x000000314400720c */ /* 0x000fe40003fa6270 */
[----:B------:R-:W-:Y:S01]  /*3200*/  FSEL R49, R52, -INF , P4 ;  /* 0xff80000034317808 */ /* 0x000fe20002000000 */
[----:B------:R-:W-:Y:S01]  /*3210*/  FMUL R52, R54, UR4 ;  /* 0x0000000436347c20 */ /* 0x000fe20008400000 */
[----:B------:R-:W-:-:S02]  /*3220*/  ISETP.GE.AND P4, PT, R68, R51, PT ;  /* 0x000000334400720c */ /* 0x000fc40003f86270 */
[----:B------:R-:W-:Y:S02]  /*3230*/  FMNMX3 R135, R135, R38, R37, !PT ;  /* 0x0000002687877276 */ /* 0x000fe40007800025 */
[----:B------:R-:W-:Y:S02]  /*3240*/  LOP3.LUT R51, R201, 0x35, RZ, 0xfc, !PT ;  /* 0x00000035c9337812 */ /* 0x000fe400078efcff */
[----:B------:R-:W-:Y:S02]  /*3250*/  FSEL R54, R53, -INF , P3 ;  /* 0xff80000035367808 */ /* 0x000fe40001800000 */
[----:B------:R-:W-:Y:S02]  /*3260*/  LOP3.LUT R53, R201, 0x36, RZ, 0xfc, !PT ;  /* 0x00000036c9357812 */ /* 0x000fe400078efcff */
[----:B------:R-:W-:Y:S02]  /*3270*/  FMNMX3 R135, R135, R40, R39, !PT ;  /* 0x0000002887877276 */ /* 0x000fe40007800027 */
[----:B------:R-:W-:-:S02]  /*3280*/  ISETP.GE.AND P3, PT, R68, R51, PT ;  /* 0x000000334400720c */ /* 0x000fc40003f66270 */
[----:B------:R-:W-:Y:S01]  /*3290*/  FSEL R51, R52, -INF , P2 ;  /* 0xff80000034337808 */ /* 0x000fe20001000000 */
[----:B------:R-:W-:Y:S01]  /*32a0*/  FMUL R52, R56, UR4 ;  /* 0x0000000438347c20 */ /* 0x000fe20008400000 */
[C---:B------:R-:W-:Y:S02]  /*32b0*/  ISETP.GE.AND P2, PT, R68.reuse, R53, PT ;  /* 0x000000354400720c */ /* 0x040fe40003f46270 */
[----:B------:R-:W-:Y:S02]  /*32c0*/  LOP3.LUT R53, R201, 0x37, RZ, 0xfc, !PT ;  /* 0x00000037c9357812 */ /* 0x000fe400078efcff */
[----:B------:R-:W-:Y:S02]  /*32d0*/  FMNMX3 R135, R135, R42, R4, !PT ;  /* 0x0000002a87877276 */ /* 0x000fe40007800004 */
[----:B------:R-:W-:Y:S02]  /*32e0*/  FSEL R56, R55, -INF , P5 ;  /* 0xff80000037387808 */ /* 0x000fe40002800000 */
[----:B------:R-:W-:-:S02]  /*32f0*/  ISETP.GE.AND P5, PT, R68, R53, PT ;  /* 0x000000354400720c */ /* 0x000fc40003fa6270 */
[----:B------:R-:W-:Y:S02]  /*3300*/  FMNMX3 R135, R135, R202, R41, !PT ;  /* 0x000000ca87877276 */ /* 0x000fe40007800029 */
[----:B------:R-:W-:Y:S02]  /*3310*/  LOP3.LUT R53, R201, 0x38, RZ, 0xfc, !PT ;  /* 0x00000038c9357812 */ /* 0x000fe400078efcff */
[----:B------:R-:W-:Y:S01]  /*3320*/  FSEL R55, R52, -INF , P4 ;  /* 0xff80000034377808 */ /* 0x000fe20002000000 */
[----:B------:R-:W-:Y:S01]  /*3330*/  FMUL R52, R58, UR4 ;  /* 0x000000043a347c20 */ /* 0x000fe20008400000 */
[----:B------:R-:W-:Y:S02]  /*3340*/  FMNMX3 R135, R135, R44, R43, !PT ;  /* 0x0000002c87877276 */ /* 0x000fe4000780002b */
[----:B------:R-:W-:Y:S02]  /*3350*/  ISETP.GE.AND P4, PT, R68, R53, PT ;  /* 0x000000354400720c */ /* 0x000fe40003f86270 */
[----:B------:R-:W-:-:S02]  /*3360*/  LOP3.LUT R53, R201, 0x39, RZ, 0xfc, !PT ;  /* 0x00000039c9357812 */ /* 0x000fc400078efcff */
[----:B------:R-:W-:Y:S02]  /*3370*/  FMNMX3 R135, R135, R46, R45, !PT ;  /* 0x0000002e87877276 */ /* 0x000fe4000780002d */
[----:B------:R-:W-:Y:S02]  /*3380*/  FSEL R58, R57, -INF , P3 ;  /* 0xff800000393a7808 */ /* 0x000fe40001800000 */
[----:B------:R-:W-:Y:S02]  /*3390*/  ISETP.GE.AND P3, PT, R68, R53, PT ;  /* 0x000000354400720c */ /* 0x000fe40003f66270 */
[----:B------:R-:W-:Y:S02]  /*33a0*/  LOP3.LUT R53, R201, 0x3a, RZ, 0xfc, !PT ;  /* 0x0000003ac9357812 */ /* 0x000fe400078efcff */
[----:B------:R-:W-:Y:S02]  /*33b0*/  FMNMX3 R135, R135, R48, R47, !PT ;  /* 0x0000003087877276 */ /* 0x000fe4000780002f */
[----:B------:R-:W-:Y:S01]  /*33c0*/  FSEL R57, R52, -INF , P2 ;  /* 0xff80000034397808 */ /* 0x000fe20001000000 */
[----:B------:R-:W-:Y:S01]  /*33d0*/  FMUL R52, R60, UR4 ;  /* 0x000000043c347c20 */ /* 0x000fe20008400000 */
[----:B------:R-:W-:-:S02]  /*33e0*/  ISETP.GE.AND P2, PT, R68, R53, PT ;  /* 0x000000354400720c */ /* 0x000fc40003f46270 */
[----:B------:R-:W-:Y:S02]  /*33f0*/  LOP3.LUT R53, R201, 0x3b, RZ, 0xfc, !PT ;  /* 0x0000003bc9357812 */ /* 0x000fe400078efcff */
[----:B------:R-:W-:Y:S02]  /*3400*/  FMNMX3 R135, R135, R50, R49, !PT ;  /* 0x0000003287877276 */ /* 0x000fe40007800031 */
[----:B------:R-:W-:Y:S02]  /*3410*/  FSEL R60, R59, -INF , P5 ;  /* 0xff8000003b3c7808 */ /* 0x000fe40002800000 */
[----:B------:R-:W-:Y:S02]  /*3420*/  ISETP.GE.AND P5, PT, R68, R53, PT ;  /* 0x000000354400720c */ /* 0x000fe40003fa6270 */
[----:B------:R-:W-:Y:S02]  /*3430*/  FMNMX3 R135, R135, R54, R51, !PT ;  /* 0x0000003687877276 */ /* 0x000fe40007800033 */
[----:B------:R-:W-:-:S02]  /*3440*/  LOP3.LUT R53, R201, 0x3c, RZ, 0xfc, !PT ;  /* 0x0000003cc9357812 */ /* 0x000fc400078efcff */
[----:B------:R-:W-:Y:S01]  /*3450*/  FSEL R59, R52, -INF , P4 ;  /* 0xff800000343b7808 */ /* 0x000fe20002000000 */
[----:B------:R-:W-:Y:S01]  /*3460*/  FMUL R52, R62, UR4 ;  /* 0x000000043e347c20 */ /* 0x000fe20008400000 */
[----:B------:R-:W-:Y:S01]  /*3470*/  FMNMX3 R135, R135, R56, R55, !PT ;  /* 0x0000003887877276 */ /* 0x000fe20007800037 */
[----:B-1----:R-:W-:Y:S01]  /*3480*/  UIMAD UR4, UR15, UR16, URZ ;  /* 0x000000100f0472a4 */ /* 0x002fe2000f8e02ff */
[----:B------:R-:W-:Y:S02]  /*3490*/  ISETP.GE.AND P4, PT, R68, R53, PT ;  /* 0x000000354400720c */ /* 0x000fe40003f86270 */
[----:B------:R-:W-:Y:S01]  /*34a0*/  LOP3.LUT R53, R201, 0x3d, RZ, 0xfc, !PT ;  /* 0x0000003dc9357812 */ /* 0x000fe200078efcff */
[----:B------:R-:W-:Y:S01]  /*34b0*/  USHF.R.S32.HI UR5, URZ, 0x1f, UR4 ;  /* 0x0000001fff057899 */ /* 0x000fe20008011404 */
[----:B------:R-:W-:Y:S02]  /*34c0*/  FMNMX3 R135, R135, R58, R57, !PT ;  /* 0x0000003a87877276 */ /* 0x000fe40007800039 */
[----:B------:R-:W-:-:S02]  /*34d0*/  FSEL R62, R61, -INF , P3 ;  /* 0xff8000003d3e7808 */ /* 0x000fc40001800000 */
[----:B------:R-:W-:Y:S02]  /*34e0*/  ISETP.GE.AND P3, PT, R68, R53, PT ;  /* 0x000000354400720c */ /* 0x000fe40003f66270 */
[----:B------:R-:W-:Y:S02]  /*34f0*/  LOP3.LUT R53, R201, 0x3e, RZ, 0xfc, !PT ;  /* 0x0000003ec9357812 */ /* 0x000fe400078efcff */
[----:B------:R-:W-:Y:S02]  /*3500*/  FSEL R61, R52, -INF , P2 ;  /* 0xff800000343d7808 */ /* 0x000fe40001000000 */
[----:B------:R-:W-:Y:S02]  /*3510*/  FMNMX3 R135, R135, R60, R59, !PT ;  /* 0x0000003c87877276 */ /* 0x000fe4000780003b */
[----:B------:R-:W-:Y:S02]  /*3520*/  ISETP.GE.AND P2, PT, R68, R53, PT ;  /* 0x000000354400720c */ /* 0x000fe40003f46270 */
[----:B------:R-:W-:-:S02]  /*3530*/  LOP3.LUT R53, R201, 0x3f, RZ, 0xfc, !PT ;  /* 0x0000003fc9357812 */ /* 0x000fc400078efcff */
[----:B------:R-:W-:Y:S02]  /*3540*/  FSEL R64, R63, -INF , P5 ;  /* 0xff8000003f407808 */ /* 0x000fe40002800000 */
[----:B------:R-:W-:Y:S02]  /*3550*/  FSEL R229, R229, -INF , P4 ;  /* 0xff800000e5e57808 */ /* 0x000fe40002000000 */
[----:B------:R-:W-:Y:S02]  /*3560*/  FMNMX3 R135, R135, R62, R61, !PT ;  /* 0x0000003e87877276 */ /* 0x000fe4000780003d */
[----:B------:R-:W-:Y:S02]  /*3570*/  ISETP.GE.AND P5, PT, R68, R53, PT ;  /* 0x000000354400720c */ /* 0x000fe40003fa6270 */
[----:B------:R-:W-:Y:S02]  /*3580*/  FSEL R233, R65, -INF , P3 ;  /* 0xff80000041e97808 */ /* 0x000fe40001800000 */
[----:B------:R-:W-:Y:S01]  /*3590*/  FSEL R236, R66, -INF , P2 ;  /* 0xff80000042ec7808 */ /* 0x000fe20001000000 */
[----:B------:R-:W1:Y:S01]  /*35a0*/  LDC R65, c[0x0][0x3d8] ;  /* 0x0000f600ff417b82 */ /* 0x000e620000000800 */
[----:B------:R-:W-:-:S02]  /*35b0*/  FMNMX3 R135, R135, R64, R229, !PT ;  /* 0x0000004087877276 */ /* 0x000fc400078000e5 */
[----:B------:R-:W-:Y:S02]  /*35c0*/  FSEL R238, R67, -INF , P5 ;  /* 0xff80000043ee7808 */ /* 0x000fe40002800000 */
[----:B------:R-:W-:Y:S02]  /*35d0*/  FMNMX3 R135, R135, R233, R236, !PT ;  /* 0x000000e987877276 */ /* 0x000fe400078000ec */
[----:B------:R-:W-:Y:S02]  /*35e0*/  SHF.R.U32.HI R63, RZ, 0x2, R0 ;  /* 0x00000002ff3f7819 */ /* 0x000fe40000011600 */
[----:B------:R-:W-:Y:S02]  /*35f0*/  FMNMX R135, R238, R135, !PT ;  /* 0x00000087ee877209 */ /* 0x000fe40007800000 */
[----:B------:R-:W-:-:S03]  /*3600*/  LOP3.LUT R67, R63, 0x38, RZ, 0xc0, !PT ;  /* 0x000000383f437812 */ /* 0x000fc600078ec0ff */
[----:B------:R-:W3:Y:S01]  /*3610*/  SHFL.BFLY PT, R52, R135, 0x10, 0x1f ;  /* 0x0e001f0087347f89 */ /* 0x000ee200000e0000 */
[----:B------:R-:W-:-:S05]  /*3620*/  LOP3.LUT R67, R67, 0x1f, R0, 0xf8, !PT ;  /* 0x0000001f43437812 */ /* 0x000fca00078ef800 */
[----:B------:R-:W-:Y:S02]  /*3630*/  IMAD.SHL.U32 R231, R67, 0x10, RZ ;  /* 0x0000001043e77824 */ /* 0x000fe400078e00ff */
[----:B-1----:R-:W-:Y:S01]  /*3640*/  IMAD R134, R134, R65, RZ ;  /* 0x0000004186867224 */ /* 0x002fe200078e02ff */
[----:B---3--:R-:W-:Y:S02]  /*3650*/  FMNMX3 R53, R135, -INF , R52, !PT ;  /* 0xff80000087357876 */ /* 0x008fe40007800034 */
[----:B------:R-:W-:-:S03]  /*3660*/  LOP3.LUT R52, R0, 0x7f, RZ, 0xc0, !PT ;  /* 0x0000007f00347812 */ /* 0x000fc600078ec0ff */
[----:B------:R-:W-:Y:S02]  /*3670*/  FADD R66, -R53, -INF ;  /* 0xff80000035427421 */ /* 0x000fe40000000100 */
[----:B------:R-:W-:Y:S02]  /*3680*/  IMAD R63, R52, UR17, RZ ;  /* 0x00000011343f7c24 */ /* 0x000fe4000f8e02ff */
[----:B------:R-:W-:Y:S01]  /*3690*/  FMUL R52, R66, 1.4426950216293334961 ;  /* 0x3fb8aa3b42347820 */ /* 0x000fe20000400000 */
[----:B------:R-:W-:Y:S02]  /*36a0*/  SHF.R.U32.HI R66, RZ, 0x1, R0 ;  /* 0x00000001ff427819 */ /* 0x000fe40000011600 */
[----:B0-----:R-:W-:Y:S02]  /*36b0*/  IADD3 R235, P2, P3, R63, UR4, R136 ;  /* 0x000000043feb7c10 */ /* 0x001fe4000fb5e088 */
[----:B------:R-:W-:Y:S01]  /*36c0*/  SHF.R.S32.HI R136, RZ, 0x1f, R63 ;  /* 0x0000001fff887819 */ /* 0x000fe2000001143f */
[----:B------:R-:W2:Y:S01]  /*36d0*/  MUFU.EX2 R52, R52 ;  /* 0x0000003400347308 */ /* 0x000ea20000000800 */
[----:B------:R-:W-:-:S02]  /*36e0*/  LOP3.LUT R63, R231, 0x1b0, RZ, 0xc0, !PT ;  /* 0x000001b0e73f7812 */ /* 0x000fc400078ec0ff */
[----:B------:R-:W-:Y:S02]  /*36f0*/  IADD3.X R135, PT, PT, R136, UR5, R137, P2, P3 ;  /* 0x0000000588877c10 */ /* 0x000fe400097e6489 */
[----:B------:R-:W-:Y:S01]  /*3700*/  LOP3.LUT R63, R63, 0x40, R66, 0xf8, !PT ;  /* 0x000000403f3f7812 */ /* 0x000fe200078ef842 */
[----:B------:R-:W-:Y:S01]  /*3710*/  IMAD R66, R65, 0x2, R134 ;  /* 0x0000000241427824 */ /* 0x000fe200078e0286 */
[----:B------:R-:W-:-:S03]  /*3720*/  IADD3 R198, P2, PT, R134, R235, RZ ;  /* 0x000000eb86c67210 */ /* 0x000fc60007f5e0ff */
[----:B------:R-:W-:Y:S01]  /*3730*/  VIADD R67, R63, UR13 ;  /* 0x0000000d3f437c36 */ /* 0x000fe20008000000 */
[----:B------:R-:W-:Y:S01]  /*3740*/  LEA.HI.X.SX32 R199, R134, R135, 0x1, P2 ;  /* 0x0000008786c77211 */ /* 0x000fe200010f0eff */
[C---:B------:R-:W-:Y:S01]  /*3750*/  IMAD R134, R65.reuse, 0x2, R66 ;  /* 0x0000000241867824 */ /* 0x040fe200078e0242 */
[----:B------:R-:W-:Y:S01]  /*3760*/  IADD3 R196, P2, PT, R66, R235, RZ ;  /* 0x000000eb42c47210 */ /* 0x000fe20007f5e0ff */
[----:B------:R-:W-:Y:S01]  /*3770*/  FADD R204, R204, -R53 ;  /* 0x80000035cccc7221 */ /* 0x000fe20000000000 */
[----:B------:R-:W-:Y:S02]  /*3780*/  PRMT R63, RZ, 0x7610, R63 ;  /* 0x00007610ff3f7816 */ /* 0x000fe4000000003f */
[----:B------:R-:W-:Y:S01]  /*3790*/  LEA.HI.X.SX32 R197, R66, R135, 0x1, P2 ;  /* 0x0000008742c57211 */ /* 0x000fe200010f0eff */
[C---:B------:R-:W-:Y:S01]  /*37a0*/  IMAD R66, R65.reuse, 0x2, R134 ;  /* 0x0000000241427824 */ /* 0x040fe200078e0286 */
[C---:B------:R-:W-:Y:S01]  /*37b0*/  IADD3 R194, P2, PT, R134.reuse, R235, RZ ;  /* 0x000000eb86c27210 */ /* 0x040fe20007f5e0ff */
[----:B--2---:R0:W-:Y:S03]  /*37c0*/  STSM.16.M88 [R67+0x6000], R52 ;  /* 0x0060003443007844 */ /* 0x0041e60000000000 */
[----:B------:R-:W-:Y:S01]  /*37d0*/  LEA.HI.X.SX32 R195, R134, R135, 0x1, P2 ;  /* 0x0000008786c37211 */ /* 0x000fe200010f0eff */
[C---:B------:R-:W-:Y:S01]  /*37e0*/  IMAD R134, R65.reuse, 0x2, R66 ;  /* 0x0000000241867824 */ /* 0x040fe200078e0242 */
[C---:B------:R-:W-:Y:S01]  /*37f0*/  IADD3 R192, P2, PT, R66.reuse, R235, RZ ;  /* 0x000000eb42c07210 */ /* 0x040fe20007f5e0ff */
[----:B------:R-:W-:Y:S03]  /*3800*/  BAR.SYNC.DEFER_BLOCKING 0x0 ;  /* 0x0000000000007b1d */ /* 0x000fe60000010000 */
        /* <DEDUP_REMOVED lines=8> */
[----:B------:R-:W-:-:S04]  /*3890*/  IADD3 R186, P2, PT, R134, R235, RZ ;  /* 0x000000eb86ba7210 */ /* 0x000fc80007f5e0ff */
[----:B------:R-:W-:Y:S01]  /*38a0*/  LEA.HI.X.SX32 R187, R134, R135, 0x1, P2 ;  /* 0x0000008786bb7211 */ /* 0x000fe200010f0eff */
[C---:B------:R-:W-:Y:S01]  /*38b0*/  IMAD R134, R65.reuse, 0x2, R66 ;  /* 0x0000000241867824 */ /* 0x040fe200078e0242 */
[----:B------:R-:W-:Y:S01]  /*38c0*/  IADD3 R184, P2, PT, R66, R235, RZ ;  /* 0x000000eb42b87210 */ /* 0x000fe20007f5e0ff */
[----:B------:R-:W-:Y:S01]  /*38d0*/  FMUL R237, R204, 1.4426950216293334961 ;  /* 0x3fb8aa3bcced7820 */ /* 0x000fe20000400000 */
[----:B------:R-:W-:Y:S01]  /*38e0*/  PRMT R227, RZ, 0x7610, R227 ;  /* 0x00007610ffe37816 */ /* 0x000fe200000000e3 */
[----:B------:R-:W2:Y:S01]  /*38f0*/  @P0 LDG.E.U8 R63, desc[UR30][R198.64] ;  /* 0x0000001ec63f0981 */ /* 0x000ea2000c1e1100 */
[----:B------:R-:W-:Y:S01]  /*3900*/  LEA.HI.X.SX32 R185, R66, R135, 0x1, P2 ;  /* 0x0000008742b97211 */ /* 0x000fe200010f0eff */
[----:B------:R-:W-:Y:S01]  /*3910*/  IMAD R66, R65, 0x2, R134 ;  /* 0x0000000241427824 */ /* 0x000fe200078e0286 */
[----:B------:R-:W-:Y:S02]  /*3920*/  IADD3 R182, P2, PT, R134, R235, RZ ;  /* 0x000000eb86b67210 */ /* 0x000fe40007f5e0ff */
[----:B------:R-:W-:-:S02]  /*3930*/  PRMT R225, RZ, 0x7610, R225 ;  /* 0x00007610ffe17816 */ /* 0x000fc400000000e1 */
[----:B------:R-:W-:Y:S02]  /*3940*/  PRMT R223, RZ, 0x7610, R223 ;  /* 0x00007610ffdf7816 */ /* 0x000fe400000000df */
[----:B------:R-:W-:Y:S02]  /*3950*/  PRMT R221, RZ, 0x7610, R221 ;  /* 0x00007610ffdd7816 */ /* 0x000fe400000000dd */
[----:B------:R-:W-:Y:S02]  /*3960*/  PRMT R219, RZ, 0x7610, R219 ;  /* 0x00007610ffdb7816 */ /* 0x000fe400000000db */
[----:B------:R-:W-:Y:S02]  /*3970*/  PRMT R217, RZ, 0x7610, R217 ;  /* 0x00007610ffd97816 */ /* 0x000fe400000000d9 */
[----:B------:R-:W-:Y:S01]  /*3980*/  PRMT R215, RZ, 0x7610, R215 ;  /* 0x00007610ffd77816 */ /* 0x000fe200000000d7 */
[----:B------:R-:W-:Y:S01]  /*3990*/  FADD R204, R5, -R53 ;  /* 0x8000003505cc7221 */ /* 0x000fe20000000000 */
[----:B------:R-:W-:Y:S01]  /*39a0*/  LEA.HI.X.SX32 R183, R134, R135, 0x1, P2 ;  /* 0x0000008786b77211 */ /* 0x000fe200010f0eff */
[----:B------:R-:W-:Y:S01]  /*39b0*/  IMAD R134, R65, 0x2, R66 ;  /* 0x0000000241867824 */ /* 0x000fe200078e0242 */
[----:B------:R-:W-:Y:S01]  /*39c0*/  IADD3 R180, P2, PT, R66, R235, RZ ;  /* 0x000000eb42b47210 */ /* 0x000fe20007f5e0ff */
[----:B------:R-:W3:Y:S01]  /*39d0*/  @P0 LDG.E.U8 R227, desc[UR30][R190.64] ;  /* 0x0000001ebee30981 */ /* 0x000ee2000c1e1100 */
[----:B------:R-:W-:-:S02]  /*39e0*/  PRMT R234, RZ, 0x7610, R234 ;  /* 0x00007610ffea7816 */ /* 0x000fc400000000ea */
[----:B------:R-:W-:Y:S01]  /*39f0*/  LEA.HI.X.SX32 R181, R66, R135, 0x1, P2 ;  /* 0x0000008742b57211 */ /* 0x000fe200010f0eff */
[C---:B------:R-:W-:Y:S01]  /*3a00*/  IMAD R66, R65.reuse, 0x2, R134 ;  /* 0x0000000241427824 */ /* 0x040fe200078e0286 */
[C---:B------:R-:W-:Y:S01]  /*3a10*/  IADD3 R178, P2, PT, R134.reuse, R235, RZ ;  /* 0x000000eb86b27210 */ /* 0x040fe20007f5e0ff */
[----:B------:R-:W4:Y:S01]  /*3a20*/  @P0 LDG.E.U8 R225, desc[UR30][R182.64] ;  /* 0x0000001eb6e10981 */ /* 0x000f22000c1e1100 */
[----:B------:R-:W-:Y:S02]  /*3a30*/  PRMT R218, RZ, 0x7610, R218 ;  /* 0x00007610ffda7816 */ /* 0x000fe400000000da */
        /* <DEDUP_REMOVED lines=22> */
[----:B0-----:R-:W-:Y:S01]  /*3ba0*/  PRMT R67, RZ, 0x7610, R67 ;  /* 0x00007610ff437816 */ /* 0x001fe20000000043 */
[----:B------:R-:W-:Y:S01]  /*3bb0*/  FMUL R239, R204, 1.4426950216293334961 ;  /* 0x3fb8aa3bccef7820 */ /* 0x000fe20000400000 */
[----:B------:R-:W-:Y:S01]  /*3bc0*/  LEA.HI.X.SX32 R177, R66, R135, 0x1, P2 ;  /* 0x0000008742b17211 */ /* 0x000fe200010f0eff */
[C---:B------:R-:W-:Y:S01]  /*3bd0*/  IMAD R66, R65.reuse, 0x2, R134 ;  /* 0x0000000241427824 */ /* 0x040fe200078e0286 */
[C---:B------:R-:W-:Y:S01]  /*3be0*/  IADD3 R174, P2, PT, R134.reuse, R235, RZ ;  /* 0x000000eb86ae7210 */ /* 0x040fe20007f5e0ff */
[----:B------:R-:W5:Y:S03]  /*3bf0*/  @P0 LDG.E.U8 R234, desc[UR30][R196.64] ;  /* 0x0000001ec4ea0981 */ /* 0x000f66000c1e1100 */
[----:B------:R-:W-:Y:S01]  /*3c00*/  LEA.HI.X.SX32 R175, R134, R135, 0x1, P2 ;  /* 0x0000008786af7211 */ /* 0x000fe200010f0eff */
[C---:B------:R-:W-:Y:S01]  /*3c10*/  IMAD R134, R65.reuse, 0x2, R66 ;  /* 0x0000000241867824 */ /* 0x040fe200078e0242 */
[C---:B------:R-:W-:Y:S01]  /*3c20*/  IADD3 R170, P2, PT, R66.reuse, R235, RZ ;  /* 0x000000eb42aa7210 */ /* 0x040fe20007f5e0ff */
[----:B------:R-:W2:Y:S03]  /*3c30*/  @P0 LDG.E.U8 R232, desc[UR30][R188.64] ;  /* 0x0000001ebce80981 */ /* 0x000ea6000c1e1100 */
        /* <DEDUP_REMOVED lines=14> */
[----:B------:R-:W-:Y:S01]  /*3d20*/  IADD3 R162, P2, PT, R66, R235, RZ ;  /* 0x000000eb42a27210 */ /* 0x000fe20007f5e0ff */
[----:B------:R-:W-:Y:S01]  /*3d30*/  FADD R204, R6, -R53 ;  /* 0x8000003506cc7221 */ /* 0x000fe20000000000 */
[----:B------:R-:W2:Y:S02]  /*3d40*/  @P0 LDG.E.U8 R218, desc[UR30][R194.64] ;  /* 0x0000001ec2da0981 */ /* 0x000ea4000c1e1100 */
        /* <DEDUP_REMOVED lines=42> */
[-C--:B------:R-:W-:Y:S01]  /*3ff0*/  IADD3 R140, P3, PT, R134, R235.reuse, RZ ;  /* 0x000000eb868c7210 */ /* 0x080fe20007f7e0ff */
[----:B------:R-:W2:Y:S03]  /*4000*/  @P0 LDG.E.U8 R208, desc[UR30][R152.64] ;  /* 0x0000001e98d00981 */ /* 0x000ea6000c1e1100 */
[C---:B------:R-:W-:Y:S01]  /*4010*/  IADD3 R138, P2, PT, R66.reuse, R235, RZ ;  /* 0x000000eb428a7210 */ /* 0x040fe20007f5e0ff */
[----:B------:R-:W2:Y:S03]  /*4020*/  @P0 LDG.E.U8 R206, desc[UR30][R144.64] ;  /* 0x0000001e90ce0981 */ /* 0x000ea6000c1e1100 */
[----:B------:R-:W-:Y:S01]  /*4030*/  LEA.HI.X.SX32 R139, R66, R135, 0x1, P2 ;  /* 0x00000087428b7211 */ /* 0x000fe200010f0eff */
[C---:B------:R-:W-:Y:S01]  /*4040*/  IMAD R66, R65.reuse, 0x2, R66 ;  /* 0x0000000241427824 */ /* 0x040fe200078e0242 */
[----:B------:R-:W2:Y:S03]  /*4050*/  @P0 LDG.E.U8 R213, desc[UR30][R192.64] ;  /* 0x0000001ec0d50981 */ /* 0x000ea6000c1e1100 */
[----:B------:R-:W-:Y:S01]  /*4060*/  IMAD R240, R65, 0x2, R66 ;  /* 0x0000000241f07824 */ /* 0x000fe200078e0242 */
[----:B------:R-:W-:Y:S01]  /*4070*/  IADD3 R136, P2, PT, R66, R235, RZ ;  /* 0x000000eb42887210 */ /* 0x000fe20007f5e0ff */
[----:B------:R-:W2:Y:S01]  /*4080*/  @P0 LDG.E.U8 R220, desc[UR30][R138.64] ;  /* 0x0000001e8adc0981 */ /* 0x000ea2000c1e1100 */
[----:B------:R-:W-:-:S02]  /*4090*/  LEA.HI.X.SX32 R141, R134, R135, 0x1, P3 ;  /* 0x00000087868d7211 */ /* 0x000fc400018f0eff */
[----:B------:R-:W-:Y:S01]  /*40a0*/  LEA.HI.X.SX32 R137, R66, R135, 0x1, P2 ;  /* 0x0000008742897211 */ /* 0x000fe200010f0eff */
[----:B------:R-:W2:Y:S01]  /*40b0*/  @P0 LDG.E.U8 R211, desc[UR30][R184.64] ;  /* 0x0000001eb8d30981 */ /* 0x000ea2000c1e1100 */
[C---:B------:R-:W-:Y:S02]  /*40c0*/  IADD3 R134, P2, PT, R240.reuse, R235, RZ ;  /* 0x000000ebf0867210 */ /* 0x040fe40007f5e0ff */
[----:B------:R-:W-:Y:S01]  /*40d0*/  PRMT R66, RZ, 0x7610, R66 ;  /* 0x00007610ff427816 */ /* 0x000fe20000000042 */
[----:B------:R-:W2:Y:S01]  /*40e0*/  @P0 LDG.E.U8 R215, desc[UR30][R140.64] ;  /* 0x0000001e8cd70981 */ /* 0x000ea2000c1e1100 */
[----:B------:R-:W-:Y:S02]  /*40f0*/  PRMT R65, RZ, 0x7610, R65 ;  /* 0x00007610ff417816 */ /* 0x000fe40000000041 */
[----:B------:R-:W-:Y:S01]  /*4100*/  LEA.HI.X.SX32 R135, R240, R135, 0x1, P2 ;  /* 0x00000087f0877211 */ /* 0x000fe200010f0eff */
[----:B------:R-:W2:Y:S01]  /*4110*/  @P0 LDG.E.U8 R209, desc[UR30][R176.64] ;  /* 0x0000001eb0d10981 */ /* 0x000ea2000c1e1100 */
[----:B------:R-:W-:-:S03]  /*4120*/  FMUL R240, R204, 1.4426950216293334961 ;  /* 0x3fb8aa3bccf07820 */ /* 0x000fc60000400000 */
[----:B------:R-:W2:Y:S01]  /*4130*/  @P0 LDG.E.U8 R66, desc[UR30][R136.64] ;  /* 0x0000001e88420981 */ /* 0x000ea2000c1e1100 */
[----:B------:R-:W-:-:S03]  /*4140*/  FADD R204, R8, -R53 ;  /* 0x8000003508cc7221 */ /* 0x000fc60000000000 */
[----:B------:R-:W2:Y:S04]  /*4150*/  @P0 LDG.E.U8 R207, desc[UR30][R166.64] ;  /* 0x0000001ea6cf0981 */ /* 0x000ea8000c1e1100 */
[----:B------:R-:W2:Y:S04]  /*4160*/  @P0 LDG.E.U8 R205, desc[UR30][R158.64] ;  /* 0x0000001e9ecd0981 */ /* 0x000ea8000c1e1100 */
[----:B------:R-:W2:Y:S04]  /*4170*/  @P0 LDG.E.U8 R203, desc[UR30][R150.64] ;  /* 0x0000001e96cb0981 */ /* 0x000ea8000c1e1100 */
[----:B------:R-:W2:Y:S04]  /*4180*/  @P0 LDG.E.U8 R67, desc[UR30][R142.64] ;  /* 0x0000001e8e430981 */ /* 0x000ea8000c1e1100 */
[----:B------:R-:W2:Y:S01]  /*4190*/  @P0 LDG.E.U8 R65, desc[UR30][R134.64] ;  /* 0x0000001e86410981 */ /* 0x000ea2000c1e1100 */
[--C-:B------:R-:W-:Y:S01]  /*41a0*/  FADD R9, R9, -R53.reuse ;  /* 0x8000003509097221 */ /* 0x100fe20000000000 */
[--C-:B------:R-:W-:Y:S01]  /*41b0*/  FADD R11, R11, -R53.reuse ;  /* 0x800000350b0b7221 */ /* 0x100fe20000000000 */
[--C-:B------:R-:W-:Y:S01]  /*41c0*/  FADD R13, R13, -R53.reuse ;  /* 0x800000350d0d7221 */ /* 0x100fe20000000000 */
[----:B------:R-:W-:Y:S01]  /*41d0*/  FMUL R235, R204, 1.4426950216293334961 ;  /* 0x3fb8aa3bcceb7820 */ /* 0x000fe20000400000 */
[----:B------:R-:W-:Y:S01]  /*41e0*/  FMUL R204, R9, 1.4426950216293334961 ;  /* 0x3fb8aa3b09cc7820 */ /* 0x000fe20000400000 */
[--C-:B------:R-:W-:Y:S01]  /*41f0*/  FADD R21, R21, -R53.reuse ;  /* 0x8000003515157221 */ /* 0x100fe20000000000 */
[----:B------:R-:W-:Y:S01]  /*4200*/  FMUL R9, R11, 1.4426950216293334961 ;  /* 0x3fb8aa3b0b097820 */ /* 0x000fe20000400000 */
[----:B------:R-:W-:Y:S01]  /*4210*/  FMUL R13, R13, 1.4426950216293334961 ;  /* 0x3fb8aa3b0d0d7820 */ /* 0x000fe20000400000 */
[----:B------:R-:W-:Y:S01]  /*4220*/  MUFU.EX2 R5, R237 ;  /* 0x000000ed00057308 */ /* 0x000fe20000000800 */
[--C-:B------:R-:W-:Y:S01]  /*4230*/  FADD R11, R16, -R53.reuse ;  /* 0x80000035100b7221 */ /* 0x100fe20000000000 */
[--C-:B------:R-:W-:Y:S01]  /*4240*/  FADD R19, R19, -R53.reuse ;  /* 0x8000003513137221 */ /* 0x100fe20000000000 */
[----:B------:R-:W-:Y:S01]  /*4250*/  FADD R7, R7, -R53 ;  /* 0x8000003507077221 */ /* 0x000fe20000000000 */
[----:B------:R-:W-:-:S04]  /*4260*/  FMUL R21, R21, 1.4426950216293334961 ;  /* 0x3fb8aa3b15157820 */ /* 0x000fc80000400000 */
[----:B------:R0:W1:Y:S01]  /*4270*/  MUFU.EX2 R6, R239 ;  /* 0x000000ef00067308 */ /* 0x0000620000000800 */
[----:B------:R-:W-:Y:S01]  /*4280*/  FMUL R7, R7, 1.4426950216293334961 ;  /* 0x3fb8aa3b07077820 */ /* 0x000fe20000400000 */
[--C-:B------:R-:W-:Y:S01]  /*4290*/  FADD R10, R10, -R53.reuse ;  /* 0x800000350a0a7221 */ /* 0x100fe20000000000 */
[----:B------:R-:W-:-:S05]  /*42a0*/  FADD R23, R23, -R53 ;  /* 0x8000003517177221 */ /* 0x000fca0000000000 */
[----:B------:R1:W-:Y:S01]  /*42b0*/  MUFU.EX2 R16, R13 ;  /* 0x0000000d00107308 */ /* 0x0003e20000000800 */
[----:B0-----:R-:W-:Y:S01]  /*42c0*/  FMUL R239, R11, 1.4426950216293334961 ;  /* 0x3fb8aa3b0bef7820 */ /* 0x001fe20000400000 */
[----:B------:R-:W-:-:S06]  /*42d0*/  FADD R11, R15, -R53 ;  /* 0x800000350f0b7221 */ /* 0x000fcc0000000000 */
[----:B------:R-:W0:Y:S01]  /*42e0*/  MUFU.EX2 R8, R240 ;  /* 0x000000f000087308 */ /* 0x000e220000000800 */
[----:B-1----:R-:W-:Y:S01]  /*42f0*/  FMUL R13, R19, 1.4426950216293334961 ;  /* 0x3fb8aa3b130d7820 */ /* 0x002fe20000400000 */
[----:B------:R-:W-:Y:S01]  /*4300*/  FADD R19, R24, -R53 ;  /* 0x8000003518137221 */ /* 0x000fe20000000000 */
[----:B------:R-:W-:-:S05]  /*4310*/  FMUL R10, R10, 1.4426950216293334961 ;  /* 0x3fb8aa3b0a0a7820 */ /* 0x000fca0000400000 */
[----:B------:R1:W-:Y:S01]  /*4320*/  MUFU.EX2 R24, R21 ;  /* 0x0000001500187308 */ /* 0x0003e20000000800 */
[--C-:B------:R-:W-:Y:S01]  /*4330*/  FADD R12, R12, -R53.reuse ;  /* 0x800000350c0c7221 */ /* 0x100fe20000000000 */
[--C-:B------:R-:W-:Y:S01]  /*4340*/  FADD R14, R14, -R53.reuse ;  /* 0x800000350e0e7221 */ /* 0x100fe20000000000 */
[----:B------:R-:W-:-:S05]  /*4350*/  FADD R31, R31, -R53 ;  /* 0x800000351f1f7221 */ /* 0x000fca0000000000 */
[----:B------:R-:W0:Y:S01]  /*4360*/  MUFU.EX2 R235, R235 ;  /* 0x000000eb00eb7308 */ /* 0x000e220000000800 */
[--C-:B-1----:R-:W-:Y:S01]  /*4370*/  FADD R21, R28, -R53.reuse ;  /* 0x800000351c157221 */ /* 0x102fe20000000000 */
[----:B------:R-:W-:-:S06]  /*4380*/  FADD R18, R18, -R53 ;  /* 0x8000003512127221 */ /* 0x000fcc0000000000 */
[----:B------:R1:W-:Y:S01]  /*4390*/  MUFU.EX2 R15, R239 ;  /* 0x000000ef000f7308 */ /* 0x0003e20000000800 */
[--C-:B------:R-:W-:Y:S01]  /*43a0*/  FADD R22, R22, -R53.reuse ;  /* 0x8000003516167221 */ /* 0x100fe20000000000 */
[----:B------:R-:W-:Y:S01]  /*43b0*/  FMUL R237, R12, 1.4426950216293334961 ;  /* 0x3fb8aa3b0ced7820 */ /* 0x000fe20000400000 */
[--C-:B------:R-:W-:Y:S01]  /*43c0*/  FADD R30, R30, -R53.reuse ;  /* 0x800000351e1e7221 */ /* 0x100fe20000000000 */
[----:B-1----:R-:W-:Y:S01]  /*43d0*/  FMUL R239, R19, 1.4426950216293334961 ;  /* 0x3fb8aa3b13ef7820 */ /* 0x002fe20000400000 */
[----:B------:R-:W-:Y:S01]  /*43e0*/  FMUL R19, R23, 1.4426950216293334961 ;  /* 0x3fb8aa3b17137820 */ /* 0x000fe20000400000 */
[----:B------:R-:W-:Y:S02]  /*43f0*/  FMUL R23, R21, 1.4426950216293334961 ;  /* 0x3fb8aa3b15177820 */ /* 0x000fe40000400000 */
[----:B------:R-:W1:Y:S01]  /*4400*/  MUFU.EX2 R7, R7 ;  /* 0x0000000700077308 */ /* 0x000e620000000800 */
[--C-:B------:R-:W-:Y:S01]  /*4410*/  FADD R21, R27, -R53.reuse ;  /* 0x800000351b157221 */ /* 0x100fe20000000000 */
[----:B------:R-:W-:Y:S01]  /*4420*/  FMUL R12, R14, 1.4426950216293334961 ;  /* 0x3fb8aa3b0e0c7820 */ /* 0x000fe20000400000 */
[----:B------:R-:W-:Y:S01]  /*4430*/  FADD R38, R38, -R53 ;  /* 0x8000003526267221 */ /* 0x000fe20000000000 */
[----:B------:R-:W-:Y:S01]  /*4440*/  FMUL R14, R18, 1.4426950216293334961 ;  /* 0x3fb8aa3b120e7820 */ /* 0x000fe20000400000 */
[----:B------:R-:W-:-:S03]  /*4450*/  FMUL R18, R22, 1.4426950216293334961 ;  /* 0x3fb8aa3b16127820 */ /* 0x000fc60000400000 */
[----:B------:R0:W-:Y:S01]  /*4460*/  MUFU.EX2 R27, R23 ;  /* 0x00000017001b7308 */ /* 0x0001e20000000800 */
[----:B------:R-:W-:Y:S01]  /*4470*/  FMUL R22, R30, 1.4426950216293334961 ;  /* 0x3fb8aa3b1e167820 */ /* 0x000fe20000400000 */
[----:B------:R-:W-:-:S06]  /*4480*/  FMUL R30, R38, 1.4426950216293334961 ;  /* 0x3fb8aa3b261e7820 */ /* 0x000fcc0000400000 */
[----:B------:R-:W1:Y:S01]  /*4490*/  MUFU.EX2 R10, R10 ;  /* 0x0000000a000a7308 */ /* 0x000e620000000800 */
[----:B0-----:R-:W-:Y:S01]  /*44a0*/  FMUL R23, R31, 1.4426950216293334961 ;  /* 0x3fb8aa3b1f177820 */ /* 0x001fe20000400000 */
[----:B------:R-:W-:Y:S01]  /*44b0*/  FADD R31, R5, R6 ;  /* 0x00000006051f7221 */ /* 0x000fe20000000000 */
[----:B------:R-:W-:-:S03]  /*44c0*/  FADD R25, R25, -R53 ;  /* 0x8000003519197221 */ /* 0x000fc60000000000 */
[----:B------:R-:W-:Y:S02]  /*44d0*/  FADD R38, R8, R31 ;  /* 0x0000001f08267221 */ /* 0x000fe40000000000 */
[----:B------:R-:W0:Y:S02]  /*44e0*/  MUFU.EX2 R204, R204 ;  /* 0x000000cc00cc7308 */ /* 0x000e240000000800 */
[----:B------:R-:W-:Y:S01]  /*44f0*/  FADD R38, R235, R38 ;  /* 0x00000026eb267221 */ /* 0x000fe20000000000 */
[----:B------:R-:W-:Y:S01]  /*4500*/  FMUL R25, R25, 1.4426950216293334961 ;  /* 0x3fb8aa3b19197820 */ /* 0x000fe20000400000 */
[----:B------:R-:W-:-:S04]  /*4510*/  FADD R35, R35, -R53 ;  /* 0x8000003523237221 */ /* 0x000fc80000000000 */
[----:B------:R-:W0:Y:S01]  /*4520*/  MUFU.EX2 R237, R237 ;  /* 0x000000ed00ed7308 */ /* 0x000e220000000800 */
[----:B-1----:R-:W-:-:S07]  /*4530*/  FADD R31, R7, R38 ;  /* 0x00000026071f7221 */ /* 0x002fce0000000000 */
[----:B------:R-:W1:Y:S01]  /*4540*/  MUFU.EX2 R9, R9 ;  /* 0x0000000900097308 */ /* 0x000e620000000800 */
[----:B------:R-:W-:-:S07]  /*4550*/  FMUL R11, R11, 1.4426950216293334961 ;  /* 0x3fb8aa3b0b0b7820 */ /* 0x000fce0000400000 */
[----:B------:R0:W-:Y:S08]  /*4560*/  MUFU.EX2 R28, R25 ;  /* 0x00000019001c7308 */ /* 0x0001f00000000800 */
[----:B------:R-:W3:Y:S01]  /*4570*/  MUFU.EX2 R12, R12 ;  /* 0x0000000c000c7308 */ /* 0x000ee20000000800 */
[----:B0-----:R-:W-:Y:S01]  /*4580*/  FMUL R25, R35, 1.4426950216293334961 ;  /* 0x3fb8aa3b23197820 */ /* 0x001fe20000400000 */
[----:B------:R-:W-:-:S04]  /*4590*/  FADD R35, R10, R31 ;  /* 0x0000001f0a237221 */ /* 0x000fc80000000000 */
[----:B------:R-:W-:Y:S01]  /*45a0*/  FADD R38, R204, R35 ;  /* 0x00000023cc267221 */ /* 0x000fe20000000000 */
[----:B------:R-:W-:-:S03]  /*45b0*/  FADD R17, R17, -R53 ;  /* 0x8000003511117221 */ /* 0x000fc60000000000 */
[----:B------:R-:W-:Y:S01]  /*45c0*/  FADD R38, R237, R38 ;  /* 0x00000026ed267221 */ /* 0x000fe20000000000 */
[----:B------:R-:W0:Y:S01]  /*45d0*/  MUFU.EX2 R11, R11 ;  /* 0x0000000b000b7308 */ /* 0x000e220000000800 */
[----:B------:R-:W-:Y:S02]  /*45e0*/  FMUL R17, R17, 1.4426950216293334961 ;  /* 0x3fb8aa3b11117820 */ /* 0x000fe40000400000 */
[----:B-1----:R-:W-:Y:S01]  /*45f0*/  FADD R35, R9, R38 ;  /* 0x0000002609237221 */ /* 0x002fe20000000000 */
[----:B------:R-:W-:-:S03]  /*4600*/  FADD R20, R20, -R53 ;  /* 0x8000003514147221 */ /* 0x000fc60000000000 */
[----:B---3--:R-:W-:Y:S01]  /*4610*/  FADD R35, R12, R35 ;  /* 0x000000230c237221 */ /* 0x008fe20000000000 */
[----:B------:R-:W1:Y:S01]  /*4620*/  MUFU.EX2 R14, R14 ;  /* 0x0000000e000e7308 */ /* 0x000e620000000800 */
[----:B------:R-:W-:Y:S02]  /*4630*/  FMUL R20, R20, 1.4426950216293334961 ;  /* 0x3fb8aa3b14147820 */ /* 0x000fe40000400000 */
[----:B------:R-:W-:-:S05]  /*4640*/  FADD R38, R16, R35 ;  /* 0x0000002310267221 */ /* 0x000fca0000000000 */
[----:B------:R-:W3:Y:S01]  /*4650*/  MUFU.EX2 R17, R17 ;  /* 0x0000001100117308 */ /* 0x000ee20000000800 */
[----:B------:R-:W-:Y:S01]  /*4660*/  FADD R38, R15, R38 ;  /* 0x000000260f267221 */ /* 0x000fe20000000000 */
[--C-:B------:R-:W-:Y:S01]  /*4670*/  FADD R26, R26, -R53.reuse ;  /* 0x800000351a1a7221 */ /* 0x100fe20000000000 */
[--C-:B------:R-:W-:Y:S01]  /*4680*/  FADD R34, R34, -R53.reuse ;  /* 0x8000003522227221 */ /* 0x100fe20000000000 */
[----:B------:R-:W-:-:S04]  /*4690*/  FADD R36, R36, -R53 ;  /* 0x8000003524247221 */ /* 0x000fc80000000000 */
[----:B------:R1:W3:Y:S01]  /*46a0*/  MUFU.EX2 R240, R20 ;  /* 0x0000001400f07308 */ /* 0x0002e20000000800 */
[--C-:B------:R-:W-:Y:S01]  /*46b0*/  FADD R37, R37, -R53.reuse ;  /* 0x8000003525257221 */ /* 0x100fe20000000000 */
[----:B0-----:R-:W-:Y:S01]  /*46c0*/  FADD R35, R11, R38 ;  /* 0x000000260b237221 */ /* 0x001fe20000000000 */
[--C-:B------:R-:W-:Y:S01]  /*46d0*/  FADD R40, R40, -R53.reuse ;  /* 0x8000003528287221 */ /* 0x100fe20000000000 */
[----:B------:R-:W-:-:S04]  /*46e0*/  FADD R39, R39, -R53 ;  /* 0x8000003527277221 */ /* 0x000fc80000000000 */
[----:B------:R-:W0:Y:S01]  /*46f0*/  MUFU.EX2 R13, R13 ;  /* 0x0000000d000d7308 */ /* 0x000e220000000800 */
[----:B-1----:R-:W-:Y:S01]  /*4700*/  FMUL R20, R26, 1.4426950216293334961 ;  /* 0x3fb8aa3b1a147820 */ /* 0x002fe20000400000 */
[----:B------:R-:W-:Y:S01]  /*4710*/  FMUL R26, R34, 1.4426950216293334961 ;  /* 0x3fb8aa3b221a7820 */ /* 0x000fe20000400000 */
[----:B------:R-:W-:Y:S01]  /*4720*/  FMUL R34, R36, 1.4426950216293334961 ;  /* 0x3fb8aa3b24227820 */ /* 0x000fe20000400000 */
[----:B------:R-:W-:Y:S01]  /*4730*/  FMUL R36, R37, 1.4426950216293334961 ;  /* 0x3fb8aa3b25247820 */ /* 0x000fe20000400000 */
[----:B------:R-:W-:Y:S01]  /*4740*/  FADD R38, R14, R35 ;  /* 0x000000230e267221 */ /* 0x000fe20000000000 */
[----:B------:R-:W-:Y:S02]  /*4750*/  FMUL R37, R40, 1.4426950216293334961 ;  /* 0x3fb8aa3b28257820 */ /* 0x000fe40000400000 */
[----:B------:R-:W1:Y:S01]  /*4760*/  MUFU.EX2 R18, R18 ;  /* 0x0000001200127308 */ /* 0x000e620000000800 */
[----:B------:R-:W-:Y:S01]  /*4770*/  F2FP.SATFINITE.E4M3.F32.PACK_AB_MERGE_C R40, R235, R8, RZ ;  /* 0x00000008eb28723e */ /* 0x000fe200048070ff */
[----:B------:R-:W-:Y:S01]  /*4780*/  FMUL R8, R39, 1.4426950216293334961 ;  /* 0x3fb8aa3b27087820 */ /* 0x000fe20000400000 */
[----:B---3--:R-:W-:-:S04]  /*4790*/  FADD R39, R17, R38 ;  /* 0x0000002611277221 */ /* 0x008fc80000000000 */
[----:B------:R-:W-:Y:S01]  /*47a0*/  FADD R38, R240, R39 ;  /* 0x00000027f0267221 */ /* 0x000fe20000000000 */
[----:B------:R-:W3:Y:S03]  /*47b0*/  MUFU.EX2 R239, R239 ;  /* 0x000000ef00ef7308 */ /* 0x000ee60000000800 */
[----:B0-----:R-:W-:-:S05]  /*47c0*/  FADD R39, R13, R38 ;  /* 0x000000260d277221 */ /* 0x001fca0000000000 */
[----:B------:R-:W0:Y:S01]  /*47d0*/  MUFU.EX2 R19, R19 ;  /* 0x0000001300137308 */ /* 0x000e220000000800 */
[----:B-1----:R-:W-:Y:S01]  /*47e0*/  FADD R39, R18, R39 ;  /* 0x0000002712277221 */ /* 0x002fe20000000000 */
[--C-:B------:R-:W-:Y:S01]  /*47f0*/  FADD R44, R44, -R53.reuse ;  /* 0x800000352c2c7221 */ /* 0x100fe20000000000 */
[----:B------:R-:W-:-:S05]  /*4800*/  FADD R46, R46, -R53 ;  /* 0x800000352e2e7221 */ /* 0x000fca0000000000 */
[----:B------:R-:W1:Y:S01]  /*4810*/  MUFU.EX2 R20, R20 ;  /* 0x0000001400147308 */ /* 0x000e620000000800 */
[----:B------:R-:W-:Y:S01]  /*4820*/  FADD R38, R24, R39 ;  /* 0x0000002718267221 */ /* 0x000fe20000000000 */
[----:B------:R-:W-:Y:S01]  /*4830*/  FMUL R21, R21, 1.4426950216293334961 ;  /* 0x3fb8aa3b15157820 */ /* 0x000fe20000400000 */
[----:B------:R-:W-:Y:S01]  /*4840*/  FMUL R35, R44, 1.4426950216293334961 ;  /* 0x3fb8aa3b2c237820 */ /* 0x000fe20000400000 */
[----:B------:R-:W-:Y:S01]  /*4850*/  FMUL R44, R46, 1.4426950216293334961 ;  /* 0x3fb8aa3b2e2c7820 */ /* 0x000fe20000400000 */
[----:B---3--:R-:W-:Y:S01]  /*4860*/  FADD R46, R239, R38 ;  /* 0x00000026ef2e7221 */ /* 0x008fe20000000000 */
[--C-:B------:R-:W-:Y:S01]  /*4870*/  FADD R29, R29, -R53.reuse ;  /* 0x800000351d1d7221 */ /* 0x100fe20000000000 */
[--C-:B------:R-:W-:Y:S01]  /*4880*/  FADD R45, R45, -R53.reuse ;  /* 0x800000352d2d7221 */ /* 0x100fe20000000000 */
[----:B------:R-:W3:Y:S01]  /*4890*/  MUFU.EX2 R21, R21 ;  /* 0x0000001500157308 */ /* 0x000ee20000000800 */
[----:B0-----:R-:W-:Y:S01]  /*48a0*/  FADD R39, R19, R46 ;  /* 0x0000002e13277221 */ /* 0x001fe20000000000 */
[----:B------:R-:W-:Y:S01]  /*48b0*/  FMUL R29, R29, 1.4426950216293334961 ;  /* 0x3fb8aa3b1d1d7820 */ /* 0x000fe20000400000 */
[----:B------:R-:W-:Y:S01]  /*48c0*/  FADD R32, R32, -R53 ;  /* 0x8000003520207221 */ /* 0x000fe20000000000 */
[----:B------:R-:W-:-:S04]  /*48d0*/  FMUL R38, R45, 1.4426950216293334961 ;  /* 0x3fb8aa3b2d267820 */ /* 0x000fc80000400000 */
[----:B------:R-:W0:Y:S01]  /*48e0*/  MUFU.EX2 R22, R22 ;  /* 0x0000001600167308 */ /* 0x000e220000000800 */
[----:B-1----:R-:W-:Y:S01]  /*48f0*/  FADD R45, R20, R39 ;  /* 0x00000027142d7221 */ /* 0x002fe20000000000 */
[----:B------:R-:W-:-:S03]  /*4900*/  FMUL R32, R32, 1.4426950216293334961 ;  /* 0x3fb8aa3b20207820 */ /* 0x000fc60000400000 */
[----:B------:R-:W-:-:S03]  /*4910*/  FADD R46, R28, R45 ;  /* 0x0000002d1c2e7221 */ /* 0x000fc60000000000 */
[----:B------:R-:W1:Y:S01]  /*4920*/  MUFU.EX2 R29, R29 ;  /* 0x0000001d001d7308 */ /* 0x000e620000000800 */
[--C-:B------:R-:W-:Y:S01]  /*4930*/  FADD R47, R47, -R53.reuse ;  /* 0x800000352f2f7221 */ /* 0x100fe20000000000 */
[----:B------:R-:W-:Y:S01]  /*4940*/  FADD R46, R27, R46 ;  /* 0x0000002e1b2e7221 */ /* 0x000fe20000000000 */
[--C-:B------:R-:W-:Y:S01]  /*4950*/  FADD R33, R33, -R53.reuse ;  /* 0x8000003521217221 */ /* 0x100fe20000000000 */
[----:B------:R-:W-:-:S04]  /*4960*/  FADD R48, R48, -R53 ;  /* 0x8000003530307221 */ /* 0x000fc80000000000 */
[----:B------:R-:W1:Y:S01]  /*4970*/  MUFU.EX2 R32, R32 ;  /* 0x0000002000207308 */ /* 0x000e620000000800 */
[----:B------:R-:W-:Y:S01]  /*4980*/  FMUL R45, R47, 1.4426950216293334961 ;  /* 0x3fb8aa3b2f2d7820 */ /* 0x000fe20000400000 */
[----:B---3--:R-:W-:Y:S01]  /*4990*/  FADD R47, R21, R46 ;  /* 0x0000002e152f7221 */ /* 0x008fe20000000000 */
[----:B------:R-:W-:Y:S01]  /*49a0*/  FMUL R33, R33, 1.4426950216293334961 ;  /* 0x3fb8aa3b21217820 */ /* 0x000fe20000400000 */
[----:B------:R-:W-:-:S04]  /*49b0*/  FMUL R39, R48, 1.4426950216293334961 ;  /* 0x3fb8aa3b30277820 */ /* 0x000fc80000400000 */
[----:B------:R-:W3:Y:S01]  /*49c0*/  MUFU.EX2 R23, R23 ;  /* 0x0000001700177308 */ /* 0x000ee20000000800 */
[----:B0-----:R-:W-:-:S07]  /*49d0*/  FADD R48, R22, R47 ;  /* 0x0000002f16307221 */ /* 0x001fce0000000000 */
[----:B------:R-:W0:Y:S01]  /*49e0*/  MUFU.EX2 R26, R26 ;  /* 0x0000001a001a7308 */ /* 0x000e220000000800 */
[----:B-1----:R-:W-:-:S07]  /*49f0*/  FADD R47, R29, R48 ;  /* 0x000000301d2f7221 */ /* 0x002fce0000000000 */
[----:B------:R-:W1:Y:S01]  /*4a00*/  MUFU.EX2 R33, R33 ;  /* 0x0000002100217308 */ /* 0x000e620000000800 */
[----:B------:R-:W-:-:S07]  /*4a10*/  FADD R48, R32, R47 ;  /* 0x0000002f20307221 */ /* 0x000fce0000000000 */
[----:B------:R-:W1:Y:S01]  /*4a20*/  MUFU.EX2 R34, R34 ;  /* 0x0000002200227308 */ /* 0x000e620000000800 */
[----:B---3--:R-:W-:-:S07]  /*4a30*/  FADD R47, R23, R48 ;  /* 0x00000030172f7221 */ /* 0x008fce0000000000 */
[----:B------:R-:W3:Y:S01]  /*4a40*/  MUFU.EX2 R25, R25 ;  /* 0x0000001900197308 */ /* 0x000ee20000000800 */
[----:B0-----:R-:W-:Y:S01]  /*4a50*/  FADD R48, R26, R47 ;  /* 0x0000002f1a307221 */ /* 0x001fe20000000000 */
[----:B------:R-:W-:-:S06]  /*4a60*/  FADD R42, R42, -R53 ;  /* 0x800000352a2a7221 */ /* 0x000fcc0000000000 */
[----:B------:R-:W0:Y:S01]  /*4a70*/  MUFU.EX2 R30, R30 ;  /* 0x0000001e001e7308 */ /* 0x000e220000000800 */
[----:B-1----:R-:W-:Y:S01]  /*4a80*/  FADD R47, R33, R48 ;  /* 0x00000030212f7221 */ /* 0x002fe20000000000 */
[----:B------:R-:W-:-:S06]  /*4a90*/  FADD R51, R51, -R53 ;  /* 0x8000003533337221 */ /* 0x000fcc0000000000 */
[----:B------:R-:W1:Y:S01]  /*4aa0*/  MUFU.EX2 R36, R36 ;  /* 0x0000002400247308 */ /* 0x000e620000000800 */
[----:B------:R-:W-:Y:S01]  /*4ab0*/  FADD R48, R34, R47 ;  /* 0x0000002f22307221 */ /* 0x000fe20000000000 */
[----:B------:R-:W-:Y:S01]  /*4ac0*/  FMUL R31, R42, 1.4426950216293334961 ;  /* 0x3fb8aa3b2a1f7820 */ /* 0x000fe20000400000 */
[----:B------:R-:W-:Y:S01]  /*4ad0*/  FADD R4, R4, -R53 ;  /* 0x8000003504047221 */ /* 0x000fe20000000000 */
[----:B------:R-:W-:-:S04]  /*4ae0*/  FMUL R47, R51, 1.4426950216293334961 ;  /* 0x3fb8aa3b332f7820 */ /* 0x000fc80000400000 */
[----:B------:R-:W1:Y:S01]  /*4af0*/  MUFU.EX2 R37, R37 ;  /* 0x0000002500257308 */ /* 0x000e620000000800 */
[----:B---3--:R-:W-:Y:S01]  /*4b00*/  FADD R51, R25, R48 ;  /* 0x0000003019337221 */ /* 0x008fe20000000000 */
[----:B------:R-:W-:Y:S01]  /*4b10*/  FMUL R42, R4, 1.4426950216293334961 ;  /* 0x3fb8aa3b042a7820 */ /* 0x000fe20000400000 */
[--C-:B------:R-:W-:Y:S01]  /*4b20*/  FADD R202, R202, -R53.reuse ;  /* 0x80000035caca7221 */ /* 0x100fe20000000000 */
[----:B------:R-:W-:-:S04]  /*4b30*/  FADD R50, R50, -R53 ;  /* 0x8000003532327221 */ /* 0x000fc80000000000 */
[----:B------:R-:W3:Y:S01]  /*4b40*/  MUFU.EX2 R8, R8 ;  /* 0x0000000800087308 */ /* 0x000ee20000000800 */
[----:B------:R-:W-:Y:S01]  /*4b50*/  FADD R49, R49, -R53 ;  /* 0x8000003531317221 */ /* 0x000fe20000000000 */
[----:B0-----:R-:W-:Y:S01]  /*4b60*/  FADD R51, R30, R51 ;  /* 0x000000331e337221 */ /* 0x001fe20000000000 */
[----:B------:R-:W-:Y:S01]  /*4b70*/  FMUL R202, R202, 1.4426950216293334961 ;  /* 0x3fb8aa3bcaca7820 */ /* 0x000fe20000400000 */
[----:B------:R-:W-:-:S04]  /*4b80*/  FADD R4, R41, -R53 ;  /* 0x8000003529047221 */ /* 0x000fc80000000000 */
[----:B------:R-:W0:Y:S01]  /*4b90*/  MUFU.EX2 R31, R31 ;  /* 0x0000001f001f7308 */ /* 0x000e220000000800 */
[----:B------:R-:W-:Y:S01]  /*4ba0*/  FMUL R46, R50, 1.4426950216293334961 ;  /* 0x3fb8aa3b322e7820 */ /* 0x000fe20000400000 */
[----:B------:R-:W-:Y:S01]  /*4bb0*/  FMUL R49, R49, 1.4426950216293334961 ;  /* 0x3fb8aa3b31317820 */ /* 0x000fe20000400000 */
[----:B-1----:R-:W-:Y:S01]  /*4bc0*/  FADD R50, R36, R51 ;  /* 0x0000003324327221 */ /* 0x002fe20000000000 */
[----:B------:R-:W-:-:S04]  /*4bd0*/  FMUL R4, R4, 1.4426950216293334961 ;  /* 0x3fb8aa3b04047820 */ /* 0x000fc80000400000 */
[----:B------:R-:W1:Y:S01]  /*4be0*/  MUFU.EX2 R42, R42 ;  /* 0x0000002a002a7308 */ /* 0x000e620000000800 */
[----:B------:R-:W-:-:S07]  /*4bf0*/  FADD R43, R43, -R53 ;  /* 0x800000352b2b7221 */ /* 0x000fce0000000000 */
[----:B------:R-:W0:Y:S01]  /*4c00*/  MUFU.EX2 R41, R202 ;  /* 0x000000ca00297308 */ /* 0x000e220000000800 */
[----:B------:R-:W-:-:S07]  /*4c10*/  FMUL R43, R43, 1.4426950216293334961 ;  /* 0x3fb8aa3b2b2b7820 */ /* 0x000fce0000400000 */
[----:B------:R0:W-:Y:S02]  /*4c20*/  MUFU.EX2 R202, R49 ;  /* 0x0000003100ca7308 */ /* 0x0001e40000000800 */
[----:B0-----:R-:W-:-:S06]  /*4c30*/  FADD R49, R37, R50 ;  /* 0x0000003225317221 */ /* 0x001fcc0000000000 */
[----:B------:R-:W0:Y:S01]  /*4c40*/  MUFU.EX2 R4, R4 ;  /* 0x0000000400047308 */ /* 0x000e220000000800 */
[----:B---3--:R-:W-:-:S04]  /*4c50*/  FADD R50, R8, R49 ;  /* 0x0000003108327221 */ /* 0x008fc80000000000 */
[----:B------:R-:W-:-:S03]  /*4c60*/  FADD R49, R31, R50 ;  /* 0x000000321f317221 */ /* 0x000fc60000000000 */
[----:B------:R-:W3:Y:S01]  /*4c70*/  MUFU.EX2 R35, R35 ;  /* 0x0000002300237308 */ /* 0x000ee20000000800 */
[----:B-1----:R-:W-:Y:S01]  /*4c80*/  FADD R50, R42, R49 ;  /* 0x000000312a327221 */ /* 0x002fe20000000000 */
[----:B------:R-:W-:-:S06]  /*4c90*/  FADD R54, R54, -R53 ;  /* 0x8000003536367221 */ /* 0x000fcc0000000000 */
[----:B------:R-:W1:Y:S01]  /*4ca0*/  MUFU.EX2 R43, R43 ;  /* 0x0000002b002b7308 */ /* 0x000e620000000800 */
[----:B------:R-:W-:Y:S01]  /*4cb0*/  FADD R51, R41, R50 ;  /* 0x0000003229337221 */ /* 0x000fe20000000000 */
[----:B------:R-:W-:-:S06]  /*4cc0*/  FMUL R54, R54, 1.4426950216293334961 ;  /* 0x3fb8aa3b36367820 */ /* 0x000fcc0000400000 */
[----:B------:R-:W1:Y:S01]  /*4cd0*/  MUFU.EX2 R44, R44 ;  /* 0x0000002c002c7308 */ /* 0x000e620000000800 */
[----:B0-----:R-:W-:-:S07]  /*4ce0*/  FADD R50, R4, R51 ;  /* 0x0000003304327221 */ /* 0x001fce0000000000 */
[----:B------:R-:W0:Y:S08]  /*4cf0*/  MUFU.EX2 R38, R38 ;  /* 0x0000002600267308 */ /* 0x000e300000000800 */
[----:B------:R-:W0:Y:S08]  /*4d00*/  MUFU.EX2 R39, R39 ;  /* 0x0000002700277308 */ /* 0x000e300000000800 */
[----:B------:R3:W-:Y:S02]  /*4d10*/  MUFU.EX2 R235, R54 ;  /* 0x0000003600eb7308 */ /* 0x0007e40000000800 */
[----:B---3--:R-:W-:-:S06]  /*4d20*/  FADD R54, R35, R50 ;  /* 0x0000003223367221 */ /* 0x008fcc0000000000 */
[----:B------:R-:W3:Y:S01]  /*4d30*/  MUFU.EX2 R45, R45 ;  /* 0x0000002d002d7308 */ /* 0x000ee20000000800 */
[----:B-1----:R-:W-:-:S04]  /*4d40*/  FADD R51, R43, R54 ;  /* 0x000000362b337221 */ /* 0x002fc80000000000 */
[----:B------:R-:W-:-:S03]  /*4d50*/  FADD R51, R44, R51 ;  /* 0x000000332c337221 */ /* 0x000fc60000000000 */
[----:B------:R-:W1:Y:S01]  /*4d60*/  MUFU.EX2 R46, R46 ;  /* 0x0000002e002e7308 */ /* 0x000e620000000800 */
[----:B------:R-:W-:Y:S01]  /*4d70*/  FADD R56, R56, -R53 ;  /* 0x8000003538387221 */ /* 0x000fe20000000000 */
[----:B0-----:R-:W-:Y:S01]  /*4d80*/  FADD R54, R38, R51 ;  /* 0x0000003326367221 */ /* 0x001fe20000000000 */
[--C-:B------:R-:W-:Y:S02]  /*4d90*/  FADD R55, R55, -R53.reuse ;  /* 0x8000003537377221 */ /* 0x100fe40000000000 */
[----:B------:R-:W-:Y:S01]  /*4da0*/  FMUL R48, R56, 1.4426950216293334961 ;  /* 0x3fb8aa3b38307820 */ /* 0x000fe20000400000 */
[----:B------:R-:W-:Y:S02]  /*4db0*/  FADD R54, R39, R54 ;  /* 0x0000003627367221 */ /* 0x000fe40000000000 */
[----:B------:R-:W0:Y:S01]  /*4dc0*/  MUFU.EX2 R47, R47 ;  /* 0x0000002f002f7308 */ /* 0x000e220000000800 */
[----:B------:R-:W-:Y:S01]  /*4dd0*/  FMUL R55, R55, 1.4426950216293334961 ;  /* 0x3fb8aa3b37377820 */ /* 0x000fe20000400000 */
[----:B---3--:R-:W-:Y:S01]  /*4de0*/  FADD R51, R45, R54 ;  /* 0x000000362d337221 */ /* 0x008fe20000000000 */
[--C-:B------:R-:W-:Y:S01]  /*4df0*/  FADD R58, R58, -R53.reuse ;  /* 0x800000353a3a7221 */ /* 0x100fe20000000000 */
[----:B------:R-:W-:-:S04]  /*4e00*/  FADD R49, R57, -R53 ;  /* 0x8000003539317221 */ /* 0x000fc80000000000 */
[----:B------:R-:W3:Y:S01]  /*4e10*/  MUFU.EX2 R48, R48 ;  /* 0x0000003000307308 */ /* 0x000ee20000000800 */
[----:B------:R-:W-:Y:S01]  /*4e20*/  FMUL R58, R58, 1.4426950216293334961 ;  /* 0x3fb8aa3b3a3a7820 */ /* 0x000fe20000400000 */
[----:B------:R-:W-:-:S06]  /*4e30*/  FADD R60, R60, -R53 ;  /* 0x800000353c3c7221 */ /* 0x000fcc0000000000 */
[----:B------:R1:W0:Y:S01]  /*4e40*/  MUFU.EX2 R56, R55 ;  /* 0x0000003700387308 */ /* 0x0002220000000800 */
[----:B------:R-:W-:Y:S01]  /*4e50*/  FMUL R49, R49, 1.4426950216293334961 ;  /* 0x3fb8aa3b31317820 */ /* 0x000fe20000400000 */
[----:B------:R-:W-:Y:S01]  /*4e60*/  FMUL R50, R60, 1.4426950216293334961 ;  /* 0x3fb8aa3b3c327820 */ /* 0x000fe20000400000 */
[----:B-1----:R-:W-:-:S05]  /*4e70*/  FADD R55, R46, R51 ;  /* 0x000000332e377221 */ /* 0x002fca0000000000 */
[----:B------:R1:W2:Y:S01]  /*4e80*/  MUFU.EX2 R57, R58 ;  /* 0x0000003a00397308 */ /* 0x0002a20000000800 */
[----:B------:R-:W-:Y:S01]  /*4e90*/  FADD R54, R202, R55 ;  /* 0x00000037ca367221 */ /* 0x000fe20000000000 */
[----:B------:R-:W-:-:S03]  /*4ea0*/  FADD R59, R59, -R53 ;  /* 0x800000353b3b7221 */ /* 0x000fc60000000000 */
[----:B------:R-:W-:-:S03]  /*4eb0*/  FADD R60, R235, R54 ;  /* 0x00000036eb3c7221 */ /* 0x000fc60000000000 */
[----:B------:R-:W2:Y:S01]  /*4ec0*/  MUFU.EX2 R49, R49 ;  /* 0x0000003100317308 */ /* 0x000ea20000000800 */
[----:B-1----:R-:W-:Y:S01]  /*4ed0*/  FMUL R58, R59, 1.4426950216293334961 ;  /* 0x3fb8aa3b3b3a7820 */ /* 0x002fe20000400000 */
[--C-:B------:R-:W-:Y:S01]  /*4ee0*/  FADD R62, R62, -R53.reuse ;  /* 0x800000353e3e7221 */ /* 0x100fe20000000000 */
[----:B0-----:R-:W-:Y:S01]  /*4ef0*/  FADD R55, R47, R60 ;  /* 0x0000003c2f377221 */ /* 0x001fe20000000000 */
[----:B------:R-:W-:Y:S02]  /*4f00*/  FADD R61, R61, -R53 ;  /* 0x800000353d3d7221 */ /* 0x000fe40000000000 */
[----:B------:R-:W-:Y:S01]  /*4f10*/  FMUL R59, R62, 1.4426950216293334961 ;  /* 0x3fb8aa3b3e3b7820 */ /* 0x000fe20000400000 */
[----:B---3--:R-:W-:Y:S01]  /*4f20*/  FADD R55, R48, R55 ;  /* 0x0000003730377221 */ /* 0x008fe20000000000 */
[----:B------:R-:W0:Y:S01]  /*4f30*/  MUFU.EX2 R50, R50 ;  /* 0x0000003200327308 */ /* 0x000e220000000800 */
[----:B------:R-:W-:Y:S01]  /*4f40*/  FMUL R51, R61, 1.4426950216293334961 ;  /* 0x3fb8aa3b3d337820 */ /* 0x000fe20000400000 */
[----:B------:R-:W-:Y:S01]  /*4f50*/  F2FP.SATFINITE.E4M3.F32.PACK_AB_MERGE_C R61, R15, R16, RZ ;  /* 0x000000100f3d723e */ /* 0x000fe200048070ff */
[----:B------:R-:W-:Y:S01]  /*4f60*/  FADD R16, R56, R55 ;  /* 0x0000003738107221 */ /* 0x000fe20000000000 */
[----:B------:R-:W-:-:S04]  /*4f70*/  FADD R64, R64, -R53 ;  /* 0x8000003540407221 */ /* 0x000fc80000000000 */
[----:B------:R-:W1:Y:S01]  /*4f80*/  MUFU.EX2 R58, R58 ;  /* 0x0000003a003a7308 */ /* 0x000e620000000800 */
[----:B--2---:R-:W-:Y:S01]  /*4f90*/  FADD R60, R57, R16 ;  /* 0x00000010393c7221 */ /* 0x004fe20000000000 */
[----:B------:R-:W-:Y:S01]  /*4fa0*/  FMUL R54, R64, 1.4426950216293334961 ;  /* 0x3fb8aa3b40367820 */ /* 0x000fe20000400000 */
[----:B------:R-:W-:-:S05]  /*4fb0*/  FADD R229, R229, -R53 ;  /* 0x80000035e5e57221 */ /* 0x000fca0000000000 */
[----:B------:R-:W2:Y:S01]  /*4fc0*/  MUFU.EX2 R59, R59 ;  /* 0x0000003b003b7308 */ /* 0x000ea20000000800 */
[----:B------:R-:W-:Y:S01]  /*4fd0*/  FADD R55, R49, R60 ;  /* 0x0000003c31377221 */ /* 0x000fe20000000000 */
[----:B------:R-:W-:Y:S01]  /*4fe0*/  FMUL R15, R229, 1.4426950216293334961 ;  /* 0x3fb8aa3be50f7820 */ /* 0x000fe20000400000 */
[----:B------:R-:W-:Y:S01]  /*4ff0*/  FADD R233, R233, -R53 ;  /* 0x80000035e9e97221 */ /* 0x000fe20000000000 */
[----:B------:R-:W-:-:S04]  /*5000*/  IMAD.SHL.U32 R60, R0, 0x10, RZ ;  /* 0x00000010003c7824 */ /* 0x000fc800078e00ff */
[----:B------:R-:W3:Y:S01]  /*5010*/  MUFU.EX2 R51, R51 ;  /* 0x0000003300337308 */ /* 0x000ee20000000800 */
[----:B0-----:R-:W-:Y:S01]  /*5020*/  FADD R229, R50, R55 ;  /* 0x0000003732e57221 */ /* 0x001fe20000000000 */
[----:B------:R-:W-:Y:S01]  /*5030*/  FMUL R16, R233, 1.4426950216293334961 ;  /* 0x3fb8aa3be9107820 */ /* 0x000fe20000400000 */
[--C-:B------:R-:W-:Y:S01]  /*5040*/  FADD R236, R236, -R53.reuse ;  /* 0x80000035ecec7221 */ /* 0x100fe20000000000 */
[----:B------:R-:W-:-:S04]  /*5050*/  FADD R238, R238, -R53 ;  /* 0x80000035eeee7221 */ /* 0x000fc80000000000 */
[----:B------:R-:W0:Y:S01]  /*5060*/  MUFU.EX2 R54, R54 ;  /* 0x0000003600367308 */ /* 0x000e220000000800 */
[----:B------:R-:W-:Y:S01]  /*5070*/  LOP3.LUT R201, R201, 0x870, R60, 0x78, !PT ;  /* 0x00000870c9c97812 */ /* 0x000fe200078e783c */
[----:B-1----:R-:W-:Y:S01]  /*5080*/  FADD R60, R58, R229 ;  /* 0x000000e53a3c7221 */ /* 0x002fe20000000000 */
[----:B------:R-:W-:Y:S01]  /*5090*/  FMUL R55, R236, 1.4426950216293334961 ;  /* 0x3fb8aa3bec377820 */ /* 0x000fe20000400000 */
[----:B------:R-:W-:Y:S01]  /*50a0*/  FMUL R238, R238, 1.4426950216293334961 ;  /* 0x3fb8aa3beeee7820 */ /* 0x000fe20000400000 */
[----:B------:R-:W-:-:S03]  /*50b0*/  LOP3.LUT R64, R0, 0x6f, RZ, 0xc0, !PT ;  /* 0x0000006f00407812 */ /* 0x000fc600078ec0ff */
[----:B------:R-:W1:Y:S01]  /*50c0*/  MUFU.EX2 R15, R15 ;  /* 0x0000000f000f7308 */ /* 0x000e620000000800 */
[----:B--2---:R-:W-:Y:S01]  /*50d0*/  FADD R62, R59, R60 ;  /* 0x0000003c3b3e7221 */ /* 0x004fe20000000000 */
[----:B------:R-:W-:-:S06]  /*50e0*/  IMAD R60, R64, 0x80, R201 ;  /* 0x00000080403c7824 */ /* 0x000fcc00078e02c9 */
[----:B------:R-:W2:Y:S01]  /*50f0*/  MUFU.EX2 R16, R16 ;  /* 0x0000001000107308 */ /* 0x000ea20000000800 */
[----:B---3--:R-:W-:-:S07]  /*5100*/  FADD R201, R51, R62 ;  /* 0x0000003e33c97221 */ /* 0x008fce0000000000 */
[----:B------:R-:W3:Y:S01]  /*5110*/  MUFU.EX2 R55, R55 ;  /* 0x0000003700377308 */ /* 0x000ee20000000800 */
[----:B0-----:R-:W-:-:S07]  /*5120*/  FADD R62, R54, R201 ;  /* 0x000000c9363e7221 */ /* 0x001fce0000000000 */
[----:B------:R-:W0:Y:S01]  /*5130*/  MUFU.EX2 R238, R238 ;  /* 0x000000ee00ee7308 */ /* 0x000e220000000800 */
[----:B------:R-:W-:Y:S01]  /*5140*/  F2FP.SATFINITE.E4M3.F32.PACK_AB_MERGE_C R64, R27, R28, RZ ;  /* 0x0000001c1b40723e */ /* 0x000fe200048070ff */
[----:B-1----:R-:W-:Y:S01]  /*5150*/  FADD R27, R15, R62 ;  /* 0x0000003e0f1b7221 */ /* 0x002fe20000000000 */
[----:B------:R-:W-:-:S03]  /*5160*/  LOP3.LUT R231, R231, 0x1f0, RZ, 0xc0, !PT ;  /* 0x000001f0e7e77812 */ /* 0x000fc600078ec0ff */
[----:B--2---:R-:W-:-:S04]  /*5170*/  FADD R28, R16, R27 ;  /* 0x0000001b101c7221 */ /* 0x004fc80000000000 */
[----:B---3--:R-:W-:Y:S01]  /*5180*/  FADD R27, R55, R28 ;  /* 0x0000001c371b7221 */ /* 0x008fe20000000000 */
[----:B0-----:R-:W-:Y:S02]  /*5190*/  F2FP.SATFINITE.E4M3.F32.PACK_AB_MERGE_C R229, R238, R55, RZ ;  /* 0x00000037eee5723e */ /* 0x001fe400048070ff */
[----:B------:R0:W1:Y:S01]  /*51a0*/  LDSM.16.M88 R55, [R231+UR13+0x6000] ;  /* 0x0060000de737783b */ /* 0x0000620008000000 */
[----:B------:R-:W-:Y:S01]  /*51b0*/  BAR.SYNC.DEFER_BLOCKING 0x0 ;  /* 0x0000000000007b1d */ /* 0x000fe20000010000 */
[----:B------:R-:W-:Y:S02]  /*51c0*/  F2FP.SATFINITE.E4M3.F32.PACK_AB_MERGE_C R36, R37, R36, RZ ;  /* 0x000000242524723e */ /* 0x000fe400048070ff */
[----:B------:R-:W-:Y:S02]  /*51d0*/  F2FP.SATFINITE.E4M3.F32.PACK_AB_MERGE_C R37, R46, R45, RZ ;  /* 0x0000002d2e25723e */ /* 0x000fe400048070ff */
[----:B------:R-:W-:Y:S02]  /*51e0*/  F2FP.SATFINITE.E4M3.F32.PACK_AB_MERGE_C R204, R237, R204, RZ ;  /* 0x000000ccedcc723e */ /* 0x000fe400048070ff */
[----:B------:R-:W-:-:S02]  /*51f0*/  F2FP.SATFINITE.E4M3.F32.PACK_AB_MERGE_C R17, R240, R17, RZ ;  /* 0x00000011f011723e */ /* 0x000fc400048070ff */
[----:B------:R-:W-:Y:S02]  /*5200*/  F2FP.SATFINITE.E4M3.F32.PACK_AB_MERGE_C R28, R50, R49, RZ ;  /* 0x00000031321c723e */ /* 0x000fe400048070ff */
[----:B------:R-:W-:Y:S02]  /*5210*/  F2FP.SATFINITE.E4M3.F32.PACK_AB_MERGE_C R24, R239, R24, RZ ;  /* 0x00000018ef18723e */ /* 0x000fe400048070ff */
[----:B------:R-:W-:Y:S02]  /*5220*/  F2FP.SATFINITE.E4M3.F32.PACK_AB_MERGE_C R29, R32, R29, RZ ;  /* 0x0000001d201d723e */ /* 0x000fe400048070ff */
[----:B------:R-:W-:Y:S02]  /*5230*/  F2FP.SATFINITE.E4M3.F32.PACK_AB_MERGE_C R33, R34, R33, RZ ;  /* 0x000000212221723e */ /* 0x000fe400048070ff */
[----:B------:R-:W-:Y:S02]  /*5240*/  F2FP.SATFINITE.E4M3.F32.PACK_AB_MERGE_C R201, R54, R51, RZ ;  /* 0x0000003336c9723e */ /* 0x000fe400048070ff */
[----:B------:R-:W-:-:S02]  /*5250*/  F2FP.SATFINITE.E4M3.F32.PACK_AB_MERGE_C R32, R41, R42, RZ ;  /* 0x0000002a2920723e */ /* 0x000fc400048070ff */
[----:B------:R-:W-:Y:S02]  /*5260*/  F2FP.SATFINITE.E4M3.F32.PACK_AB_MERGE_C R34, R44, R43, RZ ;  /* 0x0000002b2c22723e */ /* 0x000fe400048070ff */
[----:B------:R-:W-:Y:S02]  /*5270*/  F2FP.SATFINITE.E4M3.F32.PACK_AB_MERGE_C R62, R48, R47, RZ ;  /* 0x0000002f303e723e */ /* 0x000fe400048070ff */
[----:B------:R-:W-:Y:S01]  /*5280*/  F2FP.SATFINITE.E4M3.F32.PACK_AB_MERGE_C R51, R39, R38, R37 ;  /* 0x000000262733723e */ /* 0x000fe20004807025 */
[----:B------:R0:W-:Y:S01]  /*5290*/  STS.U8 [R200+UR13+0x6000], R63 ;  /* 0x0060003fc8007988 */ /* 0x0001e2000800000d */
[----:B------:R-:W-:Y:S02]  /*52a0*/  F2FP.SATFINITE.E4M3.F32.PACK_AB_MERGE_C R41, R10, R7, R204 ;  /* 0x000000070a29723e */ /* 0x000fe400048070cc */
[----:B------:R-:W-:Y:S01]  /*52b0*/  F2FP.SATFINITE.E4M3.F32.PACK_AB_MERGE_C R40, R6, R5, R40 ;  /* 0x000000050628723e */ /* 0x000fe20004807028 */
[----:B------:R0:W-:Y:S01]  /*52c0*/  STS.U8 [R200+UR13+0x6400], R227 ;  /* 0x006400e3c8007988 */ /* 0x0001e2000800000d */
[----:B------:R-:W-:-:S02]  /*52d0*/  F2FP.SATFINITE.E4M3.F32.PACK_AB_MERGE_C R42, R12, R9, R61 ;  /* 0x000000090c2a723e */ /* 0x000fc4000480703d */
[----:B------:R-:W-:Y:S01]  /*52e0*/  F2FP.SATFINITE.E4M3.F32.PACK_AB_MERGE_C R43, R14, R11, R17 ;  /* 0x0000000b0e2b723e */ /* 0x000fe20004807011 */
[----:B----4-:R0:W-:Y:S01]  /*52f0*/  STS.U8 [R200+UR13+0x6800], R225 ;  /* 0x006800e1c8007988 */ /* 0x0101e2000800000d */
[----:B------:R-:W-:Y:S02]  /*5300*/  F2FP.SATFINITE.E4M3.F32.PACK_AB_MERGE_C R37, R57, R56, R28 ;  /* 0x000000383925723e */ /* 0x000fe4000480701c */
[----:B------:R-:W-:Y:S01]  /*5310*/  F2FP.SATFINITE.E4M3.F32.PACK_AB_MERGE_C R45, R20, R19, R64 ;  /* 0x00000013142d723e */ /* 0x000fe20004807040 */
[----:B------:R0:W-:Y:S01]  /*5320*/  STS.U8 [R200+UR13+0x6c00], R223 ;  /* 0x006c00dfc8007988 */ /* 0x0001e2000800000d */
[----:B------:R-:W-:Y:S02]  /*5330*/  F2FP.SATFINITE.E4M3.F32.PACK_AB_MERGE_C R44, R18, R13, R24 ;  /* 0x0000000d122c723e */ /* 0x000fe40004807018 */
[----:B------:R-:W-:Y:S01]  /*5340*/  F2FP.SATFINITE.E4M3.F32.PACK_AB_MERGE_C R46, R22, R21, R29 ;  /* 0x00000015162e723e */ /* 0x000fe2000480701d */
[----:B------:R0:W-:Y:S01]  /*5350*/  STS.U8 [R200+UR13+0x7000], R221 ;  /* 0x007000ddc8007988 */ /* 0x0001e2000800000d */
[----:B------:R-:W-:-:S02]  /*5360*/  F2FP.SATFINITE.E4M3.F32.PACK_AB_MERGE_C R47, R26, R23, R33 ;  /* 0x000000171a2f723e */ /* 0x000fc40004807021 */
[----:B------:R-:W-:Y:S01]  /*5370*/  F2FP.SATFINITE.E4M3.F32.PACK_AB_MERGE_C R38, R59, R58, R201 ;  /* 0x0000003a3b26723e */ /* 0x000fe200048070c9 */
[----:B------:R0:W-:Y:S01]  /*5380*/  STS.U8 [R200+UR13+0x7400], R219 ;  /* 0x007400dbc8007988 */ /* 0x0001e2000800000d */
[----:B------:R-:W-:Y:S02]  /*5390*/  LOP3.LUT R56, R60, 0x10, RZ, 0x3c, !PT ;  /* 0x000000103c387812 */ /* 0x000fe400078e3cff */
[----:B------:R-:W-:Y:S01]  /*53a0*/  F2FP.SATFINITE.E4M3.F32.PACK_AB_MERGE_C R49, R31, R8, R32 ;  /* 0x000000081f31723e */ /* 0x000fe20004807020 */
[----:B------:R0:W-:Y:S01]  /*53b0*/  STS.U8 [R200+UR13+0x7800], R217 ;  /* 0x007800d9c8007988 */ /* 0x0001e2000800000d */
[----:B------:R-:W-:Y:S02]  /*53c0*/  F2FP.SATFINITE.E4M3.F32.PACK_AB_MERGE_C R48, R30, R25, R36 ;  /* 0x000000191e30723e */ /* 0x000fe40004807024 */
[----:B------:R-:W-:Y:S01]  /*53d0*/  F2FP.SATFINITE.E4M3.F32.PACK_AB_MERGE_C R50, R35, R4, R34 ;  /* 0x000000042332723e */ /* 0x000fe20004807022 */
[----:B------:R0:W-:Y:S01]  /*53e0*/  STS.U8 [R200+UR13+0x7c00], R215 ;  /* 0x007c00d7c8007988 */ /* 0x0001e2000800000d */
[----:B------:R-:W-:Y:S01]  /*53f0*/  LOP3.LUT R58, R60, 0x20, RZ, 0x3c, !PT ;  /* 0x000000203c3a7812 */ /* 0x000fe200078e3cff */
[----:B------:R-:W-:Y:S01]  /*5400*/  FADD R54, R238, R27 ;  /* 0x0000001bee367221 */ /* 0x000fe20000000000 */
[----:B------:R-:W-:Y:S01]  /*5410*/  F2FP.SATFINITE.E4M3.F32.PACK_AB_MERGE_C R36, R235, R202, R62 ;  /* 0x000000caeb24723e */ /* 0x000fe2000480703e */
[----:B-----5:R0:W-:Y:S01]  /*5420*/  STS.U8 [R3+UR13+0x6100], R234 ;  /* 0x006100ea03007988 */ /* 0x0201e2000800000d */
[----:B------:R-:W-:-:S02]  /*5430*/  F2FP.SATFINITE.E4M3.F32.PACK_AB_MERGE_C R39, R16, R15, R229 ;  /* 0x0000000f1027723e */ /* 0x000fc400048070e5 */
[----:B------:R-:W-:Y:S01]  /*5440*/  LOP3.LUT R59, R60, 0x30, RZ, 0x3c, !PT ;  /* 0x000000303c3b7812 */ /* 0x000fe200078e3cff */
        /* <DEDUP_REMOVED lines=23> */
[----:B------:R0:W-:Y:S04]  /*55c0*/  STS.128 [R60+UR13], R40 ;  /* 0x000000283c007988 */ /* 0x0001e80008000c0d */
[----:B------:R0:W-:Y:S04]  /*55d0*/  STS.128 [R56+UR13], R44 ;  /* 0x0000002c38007988 */ /* 0x0001e80008000c0d */
[----:B------:R0:W-:Y:S01]  /*55e0*/  STS.128 [R58+UR13], R48 ;  /* 0x000000303a007988 */ /* 0x0001e20008000c0d */
[----:B------:R-:W2:Y:S03]  /*55f0*/  LDTM.x32 R4, tmem[UR21] ;  /* 0x00000015000479ee */ /* 0x000ea600082c0000 */
[----:B------:R0:W-:Y:S01]  /*5600*/  STS.128 [R59+UR13], R36 ;  /* 0x000000243b007988 */ /* 0x0001e20008000c0d */
[----:B------:R-:W-:-:S03]  /*5610*/  NOP ;  /* 0x0000000000007918 */ /* 0x000fc60000000000 */
[----:B--2---:R0:W2:Y:S01]  /*5620*/  SHFL.BFLY PT, R57, R54, 0x10, 0x1f ;  /* 0x0e001f0036397f89 */ /* 0x0040a200000e0000 */
[----:B-1----:R-:W-:Y:S05]  /*5630*/  @!P0 BRA `(.L_x_9) ;  /* 0x0000000000848947 */ /* 0x002fea0003800000 */
[C---:B------:R-:W-:Y:S01]  /*5640*/  FMUL R4, R55.reuse, R4 ;  /* 0x0000000437047220 */ /* 0x040fe20000400000 */
        /* <DEDUP_REMOVED lines=30> */
[----:B------:R-:W-:-:S04]  /*5830*/  FMUL R35, R55, R35 ;  /* 0x0000002337237220 */ /* 0x000fc80000400000 */
[----:B------:R1:W-:Y:S03]  /*5840*/  STTM.x32 tmem[UR21], R4 ;  /* 0x00000004000079ed */ /* 0x0003e600082c0015 */
.L_x_9:
[----:B------:R-:W3:Y:S02]  /*5850*/  FENCE.VIEW.ASYNC.T ;  /* 0x00000000000073c6 */ /* 0x000ee40000000200 */
[----:B---3--:R-:W-:Y:S01]  /*5860*/  BAR.SYNC.DEFER_BLOCKING 0x0 ;  /* 0x0000000000007b1d */ /* 0x008fe20000010000 */
[----:B--2---:R-:W-:Y:S01]  /*5870*/  FADD R57, R54, R57 ;  /* 0x0000003936397221 */ /* 0x004fe20000000000 */
[----:B------:R-:W-:-:S03]  /*5880*/  UISETP.GE.AND UP0, UPT, UR14, 0x1, UPT ;  /* 0x000000010e00788c */ /* 0x000fc6000bf06270 */
[----:B------:R-:W-:Y:S01]  /*5890*/  FADD R57, R52, R57 ;  /* 0x0000003934397221 */ /* 0x000fe20000000000 */
[----:B------:R2:W-:Y:S06]  /*58a0*/  MEMBAR.ALL.CTA ;  /* 0x0000000000007992 */ /* 0x0005ec0000008000 */
[----:B--2---:R-:W2:Y:S02]  /*58b0*/  FENCE.VIEW.ASYNC.S ;  /* 0x00000000000073c6 */ /* 0x004ea40000000000 */
[----:B--2---:R-:W-:Y:S06]  /*58c0*/  BAR.SYNC.DEFER_BLOCKING 0x0 ;  /* 0x0000000000007b1d */ /* 0x004fec0000010000 */
[----:B------:R-:W-:Y:S05]  /*58d0*/  @!P1 BRA `(.L_x_10) ;  /* 0x0000000000849947 */ /* 0x000fea0003800000 */
[----:B------:R-:W-:Y:S02]  /*58e0*/  UIADD3 UR4, UPT, UPT, UR13, 0x6000, URZ ;  /* 0x000060000d047890 */ /* 0x000fe4000fffe0ff */
[----:B------:R-:W-:Y:S02]  /*58f0*/  USHF.R.U32.HI UR6, URZ, 0x4, UR13 ;  /* 0x00000004ff067899 */ /* 0x000fe4000801160d */
[----:B------:R-:W-:Y:S02]  /*5900*/  USHF.R.U32.HI UR4, URZ, 0x4, UR4 ;  /* 0x00000004ff047899 */ /* 0x000fe40008011604 */
[----:B------:R-:W-:Y:S02]  /*5910*/  USGXT.U32 UR6, UR6, 0xe ;  /* 0x0000000e0606789a */ /* 0x000fe40008000000 */
[----:B------:R-:W-:Y:S02]  /*5920*/  USGXT.U32 UR8, UR4, 0xe ;  /* 0x0000000e0408789a */ /* 0x000fe40008000000 */
[----:B------:R-:W-:-:S02]  /*5930*/  UIADD3 UR34, UP3, UPT, UR6, 0x2, URZ ;  /* 0x0000000206227890 */ /* 0x000fc4000ff7e0ff */
[----:B------:R-:W-:Y:S01]  /*5940*/  UIADD3 UR36, UP4, UPT, UR8, 0x2, URZ ;  /* 0x0000000208247890 */ /* 0x000fe2000ff9e0ff */
[----:B------:R-:W-:Y:S01]  /*5950*/  UMOV UR4, URZ ;  /* 0x000000ff00047c82 */ /* 0x000fe20008000000 */
[----:B------:R-:W-:Y:S01]  /*5960*/  UMOV UR38, 0x0 ;  /* 0x0000000000267882 */ /* 0x000fe20000000000 */
[----:B------:R-:W-:Y:S02]  /*5970*/  UIADD3.X UR35, UPT, UPT, UR4, 0x40004040, URZ, UP3, !UPT ;  /* 0x4000404004237890 */ /* 0x000fe40009ffe4ff */
[----:B------:R-:W-:Y:S02]  /*5980*/  UIADD3.X UR37, UPT, UPT, UR4, 0x40004040, URZ, UP4, !UPT ;  /* 0x4000404004257890 */ /* 0x000fe4000a7fe4ff */
[----:B------:R-:W-:Y:S02]  /*5990*/  UIADD3.64 UR22, UPT, UPT, UR34, 0x2, URZ ;  /* 0x0000000222167897 */ /* 0x000fe4000fffe0ff */
[----:B------:R-:W-:Y:S02]  /*59a0*/  UIADD3.64 UR26, UPT, UPT, UR36, 0x2, URZ ;  /* 0x00000002241a7897 */ /* 0x000fe4000fffe0ff */
[----:B------:R-:W-:-:S02]  /*59b0*/  UIADD3.64 UR28, UPT, UPT, UR34, 0x4, URZ ;  /* 0x00000004221c7897 */ /* 0x000fc4000fffe0ff */
[----:B------:R-:W-:Y:S01]  /*59c0*/  UIADD3.64 UR32, UPT, UPT, UR36, 0x4, URZ ;  /* 0x0000000424207897 */ /* 0x000fe2000fffe0ff */
[----:B------:R-:W-:Y:S01]  /*59d0*/  UMOV UR39, 0x8100010 ;  /* 0x0810001000277882 */ /* 0x000fe20000000000 */
[----:B------:R-:W-:Y:S01]  /*59e0*/  UMOV UR7, 0x40004040 ;  /* 0x4000404000077882 */ /* 0x000fe20000000000 */
[----:B------:R-:W-:Y:S01]  /*59f0*/  UMOV UR9, 0x40004040 ;  /* 0x4000404000097882 */ /* 0x000fe20000000000 */
[----:B------:R-:W-:Y:S01]  /*5a00*/  UMOV UR40, 0x0 ;  /* 0x0000000000287882 */ /* 0x000fe20000000000 */
[----:B------:R-:W-:Y:S01]  /*5a10*/  UMOV UR41, 0x8100010 ;  /* 0x0810001000297882 */ /* 0x000fe20000000000 */
[----:B------:R-:W-:Y:S01]  /*5a20*/  UMOV UR44, 0x0 ;  /* 0x00000000002c7882 */ /* 0x000fe20000000000 */
[----:B------:R-:W-:Y:S01]  /*5a30*/  UMOV UR45, 0x8100010 ;  /* 0x08100010002d7882 */ /* 0x000fe20000000000 */
[----:B------:R-:W-:Y:S01]  /*5a40*/  UMOV UR4, UR20 ;  /* 0x0000001400047c82 */ /* 0x000fe20008000000 */
[----:B------:R-:W-:Y:S01]  /*5a50*/  UMOV UR5, URZ ;  /* 0x000000ff00057c82 */ /* 0x000fe20008000000 */
[----:B------:R2:W-:Y:S01]  /*5a60*/  UTCQMMA gdesc[UR6], gdesc[UR8], tmem[UR12], tmem[UR38], idesc[UR39], UPT ;  /* 0x00ff2608060075ea */ /* 0x0005e2000b80030c */
[----:B------:R-:W-:Y:S01]  /*5a70*/  UMOV UR46, 0x0 ;  /* 0x00000000002e7882 */ /* 0x000fe20000000000 */
[----:B------:R-:W-:Y:S01]  /*5a80*/  UMOV UR47, 0x8100010 ;  /* 0x08100010002f7882 */ /* 0x000fe20000000000 */
[----:B------:R2:W-:Y:S01]  /*5a90*/  UTCQMMA gdesc[UR34], gdesc[UR36], tmem[UR12], tmem[UR40], idesc[UR41], UPT ;  /* 0x00ff2824220075ea */ /* 0x0005e2000b80030c */
[----:B------:R-:W-:Y:S01]  /*5aa0*/  UMOV UR4, UR4 ;  /* 0x0000000400047c82 */ /* 0x000fe20008000000 */
[----:B------:R2:W-:Y:S01]  /*5ab0*/  UTCQMMA gdesc[UR22], gdesc[UR26], tmem[UR12], tmem[UR44], idesc[UR45], UPT ;  /* 0x00ff2c1a160075ea */ /* 0x0005e2000b80030c */
[----:B------:R2:W-:Y:S01]  /*5ac0*/  UTCQMMA gdesc[UR28], gdesc[UR32], tmem[UR12], tmem[UR46], idesc[UR47], UPT ;  /* 0x00ff2e201c0075ea */ /* 0x0005e2000b80030c */
[----:B------:R2:W-:Y:S01]  /*5ad0*/  UTCBAR [UR4], URZ ;  /* 0x000000ff040073e9 */ /* 0x0005e200080000ff */
[----:B------:R-:W-:Y:S01]  /*5ae0*/  NOP ;  /* 0x0000000000007918 */ /* 0x000fe20000000000 */
.L_x_10:
[----:B------:R-:W-:Y:S01]  /*5af0*/  FSEL R52, R53, -INF , P0 ;  /* 0xff80000035347808 */ /* 0x000fe20000000000 */
[----:B--2---:R-:W-:Y:S01]  /*5b00*/  UMOV UR8, URZ ;  /* 0x000000ff00087c82 */ /* 0x004fe20008000000 */
[----:B0-----:R-:W-:Y:S01]  /*5b10*/  FSEL R172, R57, 1, P0 ;  /* 0x3f80000039ac7808 */ /* 0x001fe20000000000 */
[----:B------:R-:W-:Y:S06]  /*5b20*/  BRA.U !UP0, `(.L_x_11) ;  /* 0x0000005108047547 */ /* 0x000fec000b800000 */
[----:B------:R-:W-:Y:S01]  /*5b30*/  UIADD3 UR5, UPT, UPT, UR13, 0xa000, URZ ;  /* 0x0000a0000d057890 */ /* 0x000fe2000fffe0ff */
[----:B------:R-:W-:Y:S01]  /*5b40*/  IMAD.MOV.U32 R173, RZ, RZ, R52 ;  /* 0x000000ffffad7224 */ /* 0x000fe200078e0034 */
[----:B------:R-:W-:Y:S02]  /*5b50*/  USHF.R.U32.HI UR9, URZ, 0x4, UR13 ;  /* 0x00000004ff097899 */ /* 0x000fe4000801160d */
[----:B------:R-:W-:Y:S02]  /*5b60*/  USHF.R.U32.HI UR5, URZ, 0x4, UR5 ;  /* 0x00000004ff057899 */ /* 0x000fe40008011605 */
[----:B------:R-:W-:Y:S02]  /*5b70*/  UIADD3 UR4, UPT, UPT, UR13, 0x4000, URZ ;  /* 0x000040000d047890 */ /* 0x000fe4000fffe0ff */
[----:B------:R-:W-:Y:S02]  /*5b80*/  UISETP.NE.U32.AND UP3, UPT, UR24, URZ, UPT ;  /* 0x000000ff1800728c */ /* 0x000fe4000bf65070 */
[----:B------:R-:W-:-:S02]  /*5b90*/  USGXT.U32 UR24, UR9, 0xe ;  /* 0x0000000e0918789a */ /* 0x000fc40008000000 */
[----:B------:R-:W-:Y:S02]  /*5ba0*/  USGXT.U32 UR28, UR5, 0xe ;  /* 0x0000000e051c789a */ /* 0x000fe40008000000 */
[----:B------:R-:W-:Y:S02]  /*5bb0*/  USHF.R.U32.HI UR26, URZ, 0x4, UR4 ;  /* 0x00000004ff1a7899 */ /* 0x000fe40008011604 */
[----:B------:R-:W-:Y:S02]  /*5bc0*/  UIADD3 UR40, UP5, UPT, UR24, 0x2, URZ ;  /* 0x0000000218287890 */ /* 0x000fe4000ffbe0ff */
[----:B------:R-:W-:Y:S02]  /*5bd0*/  UIADD3 UR36, UP4, UPT, UR28, 0x2, URZ ;  /* 0x000000021c247890 */ /* 0x000fe4000ff9e0ff */
[----:B------:R-:W-:Y:S02]  /*5be0*/  USHF.R.U32.HI UR10, URZ, 0x4, UR10 ;  /* 0x00000004ff0a7899 */ /* 0x000fe4000801160a */
[----:B------:R-:W-:-:S02]  /*5bf0*/  USGXT.U32 UR26, UR26, 0xe ;  /* 0x0000000e1a1a789a */ /* 0x000fc40008000000 */
[----:B------:R-:W-:Y:S02]  /*5c00*/  USHF.L.U32 UR22, UR17, 0x7, URZ ;  /* 0x0000000711167899 */ /* 0x000fe400080006ff */
[----:B------:R-:W-:Y:S01]  /*5c10*/  USHF.L.U32 UR23, UR11, 0x7, URZ ;  /* 0x000000070b177899 */ /* 0x000fe200080006ff */
[----:B------:R-:W-:Y:S01]  /*5c20*/  UMOV UR7, URZ ;  /* 0x000000ff00077c82 */ /* 0x000fe20008000000 */
[----:B------:R-:W-:Y:S01]  /*5c30*/  UMOV UR6, URZ ;  /* 0x000000ff00067c82 */ /* 0x000fe20008000000 */
[----:B------:R-:W-:Y:S02]  /*5c40*/  UIADD3.X UR41, UPT, UPT, UR7, 0x40004040, URZ, UP5, !UPT ;  /* 0x4000404007297890 */ /* 0x000fe4000affe4ff */
[----:B------:R-:W-:Y:S02]  /*5c50*/  UIADD3.X UR37, UPT, UPT, UR6, 0x40004040, URZ, UP4, !UPT ;  /* 0x4000404006257890 */ /* 0x000fe4000a7fe4ff */
[----:B------:R-:W-:Y:S02]  /*5c60*/  USGXT.U32 UR4, UR10, 0xe ;  /* 0x0000000e0a04789a */ /* 0x000fe40008000000 */
[----:B------:R-:W-:-:S02]  /*5c70*/  UIADD3 UR38, UP0, UPT, UR26, 0x100, URZ ;  /* 0x000001001a267890 */ /* 0x000fc4000ff1e0ff */
[----:B------:R-:W-:Y:S02]  /*5c80*/  UIADD3 UR44, UP5, UPT, UR40, 0x2, URZ ;  /* 0x00000002282c7890 */ /* 0x000fe4000ffbe0ff */
[----:B------:R-:W-:Y:S01]  /*5c90*/  UIADD3 UR46, UP4, UPT, UR40, 0x4, URZ ;  /* 0x00000004282e7890 */ /* 0x000fe2000ff9e0ff */
[----:B------:R-:W-:Y:S01]  /*5ca0*/  UMOV UR8, URZ ;  /* 0x000000ff00087c82 */ /* 0x000fe20008000000 */
[----:B------:R-:W-:Y:S01]  /*5cb0*/  UMOV UR16, 0xfffffffe ;  /* 0xfffffffe00107882 */ /* 0x000fe20000000000 */
[----:B------:R-:W-:Y:S01]  /*5cc0*/  UMOV UR17, 0x7fffbfdf ;  /* 0x7fffbfdf00117882 */ /* 0x000fe20000000000 */
[----:B------:R-:W-:Y:S01]  /*5cd0*/  UMOV UR5, URZ ;  /* 0x000000ff00057c82 */ /* 0x000fe20008000000 */
[----:B------:R-:W-:Y:S01]  /*5ce0*/  UMOV UR25, 0x1 ;  /* 0x0000000100197882 */ /* 0x000fe20000000000 */
[----:B------:R-:W0:Y:S01]  /*5cf0*/  LDCU UR43, c[0x0][0x3a8] ;  /* 0x00007500ff2b77ac */ /* 0x000e220008000800 */
[----:B------:R-:W-:Y:S02]  /*5d00*/  UIADD3.64 UR16, UPT, UPT, UR4, -UR16, URZ ;  /* 0x8000001004107297 */ /* 0x000fe4000fffe0ff */
[----:B------:R-:W-:-:S02]  /*5d10*/  UIADD3.X UR39, UPT, UPT, UR8, 0x40004040, URZ, UP0, !UPT ;  /* 0x4000404008277890 */ /* 0x000fc400087fe4ff */
[----:B------:R-:W-:Y:S02]  /*5d20*/  UIADD3.X UR45, UPT, UPT, UR41, URZ, URZ, UP5, !UPT ;  /* 0x000000ff292d7290 */ /* 0x000fe4000affe4ff */
[----:B------:R-:W-:Y:S02]  /*5d30*/  UIADD3.X UR47, UPT, UPT, UR41, URZ, URZ, UP4, !UPT ;  /* 0x000000ff292f7290 */ /* 0x000fe4000a7fe4ff */
[----:B------:R-:W-:Y:S02]  /*5d40*/  UIADD3.64 UR48, UPT, UPT, UR36, 0x2, URZ ;  /* 0x0000000224307897 */ /* 0x000fe4000fffe0ff */
[----:B------:R-:W-:Y:S01]  /*5d50*/  UIADD3.64 UR50, UPT, UPT, UR36, 0x4, URZ ;  /* 0x0000000424327897 */ /* 0x000fe2000fffe0ff */
[----:B------:R-:W-:Y:S01]  /*5d60*/  UMOV UR9, URZ ;  /* 0x000000ff00097c82 */ /* 0x000fe20008000000 */
[----:B------:R-:W-:Y:S01]  /*5d70*/  UMOV UR27, UR23 ;  /* 0x00000017001b7c82 */ /* 0x000fe20008000000 */
[----:B------:R-:W-:-:S09]  /*5d80*/  UMOV UR29, UR22 ;  /* 0x00000016001d7c82 */ /* 0x000fd20008000000 */
.L_x_16:
[----:B------:R-:W-:Y:S02]  /*5d90*/  USHF.R.S32.HI UR10, URZ, 0x1f, UR27 ;  /* 0x0000001fff0a7899 */ /* 0x000fe4000801141b */
[----:B-1----:R-:W-:Y:S02]  /*5da0*/  IADD3 R4, P0, PT, R132, UR27, RZ ;  /* 0x0000001b84047c10 */ /* 0x002fe4000ff1e0ff */
[----:B------:R-:W-:Y:S02]  /*5db0*/  IADD3 R6, P1, PT, R128, UR27, RZ ;  /* 0x0000001b80067c10 */ /* 0x000fe4000ff3e0ff */
[----:B------:R-:W-:Y:S02]  /*5dc0*/  IADD3.X R5, PT, PT, R133, UR10, RZ, P0, !PT ;  /* 0x0000000a85057c10 */ /* 0x000fe400087fe4ff */
[----:B------:R-:W-:Y:S02]  /*5dd0*/  IADD3 R8, P0, PT, R124, UR27, RZ ;  /* 0x0000001b7c087c10 */ /* 0x000fe4000ff1e0ff */
[----:B------:R-:W-:Y:S01]  /*5de0*/  IADD3.X R7, PT, PT, R129, UR10, RZ, P1, !PT ;  /* 0x0000000a81077c10 */ /* 0x000fe20008ffe4ff */
[----:B------:R1:W2:Y:S01]  /*5df0*/  LDG.E.U8 R22, desc[UR30][R4.64] ;  /* 0x0000001e04167981 */ /* 0x0002a2000c1e1100 */
[----:B------:R-:W-:-:S02]  /*5e00*/  IADD3.X R9, PT, PT, R125, UR10, RZ, P0, !PT ;  /* 0x0000000a7d097c10 */ /* 0x000fc400087fe4ff */
[----:B------:R-:W-:Y:S01]  /*5e10*/  IADD3 R10, P1, PT, R120, UR27, RZ ;  /* 0x0000001b780a7c10 */ /* 0x000fe2000ff3e0ff */
[----:B------:R3:W4:Y:S01]  /*5e20*/  LDG.E.U8 R23, desc[UR30][R6.64] ;  /* 0x0000001e06177981 */ /* 0x000722000c1e1100 */
[----:B------:R-:W-:Y:S02]  /*5e30*/  IADD3 R12, P0, PT, R116, UR27, RZ ;  /* 0x0000001b740c7c10 */ /* 0x000fe4000ff1e0ff */
[----:B------:R-:W-:Y:S01]  /*5e40*/  IADD3.X R11, PT, PT, R121, UR10, RZ, P1, !PT ;  /* 0x0000000a790b7c10 */ /* 0x000fe20008ffe4ff */
[----:B------:R5:W4:Y:S01]  /*5e50*/  LDG.E.U8 R25, desc[UR30][R8.64] ;  /* 0x0000001e08197981 */ /* 0x000b22000c1e1100 */
[----:B------:R-:W-:Y:S02]  /*5e60*/  IADD3.X R13, PT, PT, R117, UR10, RZ, P0, !PT ;  /* 0x0000000a750d7c10 */ /* 0x000fe400087fe4ff */
[----:B------:R-:W-:Y:S01]  /*5e70*/  IADD3 R14, P1, PT, R112, UR27, RZ ;  /* 0x0000001b700e7c10 */ /* 0x000fe2000ff3e0ff */
[----:B------:R0:W4:Y:S01]  /*5e80*/  LDG.E.U8 R27, desc[UR30][R10.64] ;  /* 0x0000001e0a1b7981 */ /* 0x000122000c1e1100 */
[----:B------:R-:W-:-:S02]  /*5e90*/  IADD3 R16, P0, PT, R108, UR27, RZ ;  /* 0x0000001b6c107c10 */ /* 0x000fc4000ff1e0ff */
[----:B------:R-:W-:Y:S01]  /*5ea0*/  IADD3.X R15, PT, PT, R113, UR10, RZ, P1, !PT ;  /* 0x0000000a710f7c10 */ /* 0x000fe20008ffe4ff */
[----:B------:R0:W4:Y:S01]  /*5eb0*/  LDG.E.U8 R28, desc[UR30][R12.64] ;  /* 0x0000001e0c1c7981 */ /* 0x000122000c1e1100 */
[----:B------:R-:W-:Y:S02]  /*5ec0*/  IADD3.X R17, PT, PT, R109, UR10, RZ, P0, !PT ;  /* 0x0000000a6d117c10 */ /* 0x000fe400087fe4ff */
[----:B-1----:R-:W-:Y:S01]  /*5ed0*/  IADD3 R4, P1, PT, R104, UR27, RZ ;  /* 0x0000001b68047c10 */ /* 0x002fe2000ff3e0ff */
[----:B------:R1:W4:Y:S01]  /*5ee0*/  LDG.E.U8 R29, desc[UR30][R14.64] ;  /* 0x0000001e0e1d7981 */ /* 0x000322000c1e1100 */
[----:B---3--:R-:W-:Y:S02]  /*5ef0*/  IADD3 R6, P0, PT, R100, UR27, RZ ;  /* 0x0000001b64067c10 */ /* 0x008fe4000ff1e0ff */
[----:B------:R-:W-:Y:S01]  /*5f00*/  IADD3.X R5, PT, PT, R105, UR10, RZ, P1, !PT ;  /* 0x0000000a69057c10 */ /* 0x000fe20008ffe4ff */
[----:B------:R3:W4:Y:S01]  /*5f10*/  LDG.E.U8 R31, desc[UR30][R16.64] ;  /* 0x0000001e101f7981 */ /* 0x000722000c1e1100 */
[----:B------:R-:W-:-:S02]  /*5f20*/  IADD3.X R7, PT, PT, R101, UR10, RZ, P0, !PT ;  /* 0x0000000a65077c10 */ /* 0x000fc400087fe4ff */
[----:B-----5:R-:W-:Y:S01]  /*5f30*/  IADD3 R8, P1, PT, R96, UR27, RZ ;  /* 0x0000001b60087c10 */ /* 0x020fe2000ff3e0ff */
[----:B------:R5:W4:Y:S01]  /*5f40*/  LDG.E.U8 R33, desc[UR30][R4.64] ;  /* 0x0000001e04217981 */ /* 0x000b22000c1e1100 */
[----:B0-----:R-:W-:Y:S02]  /*5f50*/  IADD3 R10, P0, PT, R92, UR27, RZ ;  /* 0x0000001b5c0a7c10 */ /* 0x001fe4000ff1e0ff */
[----:B------:R-:W-:Y:S01]  /*5f60*/  IADD3.X R9, PT, PT, R97, UR10, RZ, P1, !PT ;  /* 0x0000000a61097c10 */ /* 0x000fe20008ffe4ff */
[----:B------:R0:W4:Y:S01]  /*5f70*/  LDG.E.U8 R35, desc[UR30][R6.64] ;  /* 0x0000001e06237981 */ /* 0x000122000c1e1100 */
[----:B------:R-:W-:Y:S02]  /*5f80*/  IADD3.X R11, PT, PT, R93, UR10, RZ, P0, !PT ;  /* 0x0000000a5d0b7c10 */ /* 0x000fe400087fe4ff */
[----:B------:R-:W-:Y:S01]  /*5f90*/  IADD3 R12, P1, PT, R88, UR27, RZ ;  /* 0x0000001b580c7c10 */ /* 0x000fe2000ff3e0ff */
[----:B------:R0:W4:Y:S01]  /*5fa0*/  LDG.E.U8 R37, desc[UR30][R8.64] ;  /* 0x0000001e08257981 */ /* 0x000122000c1e1100 */
[----:B-1----:R-:W-:-:S02]  /*5fb0*/  IADD3 R14, P0, PT, R84, UR27, RZ ;  /* 0x0000001b540e7c10 */ /* 0x002fc4000ff1e0ff */
[----:B------:R-:W-:Y:S01]  /*5fc0*/  IADD3.X R13, PT, PT, R89, UR10, RZ, P1, !PT ;  /* 0x0000000a590d7c10 */ /* 0x000fe20008ffe4ff */
[----:B------:R1:W4:Y:S01]  /*5fd0*/  LDG.E.U8 R39, desc[UR30][R10.64] ;  /* 0x0000001e0a277981 */ /* 0x000322000c1e1100 */
[----:B------:R-:W-:Y:S02]  /*5fe0*/  IADD3.X R15, PT, PT, R85, UR10, RZ, P0, !PT ;  /* 0x0000000a550f7c10 */ /* 0x000fe400087fe4ff */
[----:B---3--:R-:W-:Y:S01]  /*5ff0*/  IADD3 R16, P1, PT, R80, UR27, RZ ;  /* 0x0000001b50107c10 */ /* 0x008fe2000ff3e0ff */
[----:B------:R3:W4:Y:S01]  /*6000*/  LDG.E.U8 R40, desc[UR30][R12.64] ;  /* 0x0000001e0c287981 */ /* 0x000722000c1e1100 */
[----:B------:R-:W-:Y:S02]  /*6010*/  IADD3 R18, P0, PT, R76, UR27, RZ ;  /* 0x0000001b4c127c10 */ /* 0x000fe4000ff1e0ff */
[----:B------:R-:W-:Y:S01]  /*6020*/  IADD3.X R17, PT, PT, R81, UR10, RZ, P1, !PT ;  /* 0x0000000a51117c10 */ /* 0x000fe20008ffe4ff */
[----:B------:R0:W4:Y:S01]  /*6030*/  LDG.E.U8 R41, desc[UR30][R14.64] ;  /* 0x0000001e0e297981 */ /* 0x000122000c1e1100 */
[----:B------:R-:W-:-:S02]  /*6040*/  IADD3.X R19, PT, PT, R77, UR10, RZ, P0, !PT ;  /* 0x0000000a4d137c10 */ /* 0x000fc400087fe4ff */
[----:B------:R-:W-:Y:S01]  /*6050*/  IADD3 R20, P1, PT, R72, UR27, RZ ;  /* 0x0000001b48147c10 */ /* 0x000fe2000ff3e0ff */
[----:B------:R1:W4:Y:S01]  /*6060*/  LDG.E.U8 R42, desc[UR30][R16.64] ;  /* 0x0000001e102a7981 */ /* 0x000322000c1e1100 */
[----:B-----5:R-:W-:Y:S02]  /*6070*/  IADD3 R4, P0, PT, R130, UR27, RZ ;  /* 0x0000001b82047c10 */ /* 0x020fe4000ff1e0ff */
[----:B------:R-:W-:Y:S01]  /*6080*/  IADD3.X R21, PT, PT, R73, UR10, RZ, P1, !PT ;  /* 0x0000000a49157c10 */ /* 0x000fe20008ffe4ff */
[----:B------:R-:W5:Y:S01]  /*6090*/  LDG.E.U8 R19, desc[UR30][R18.64] ;  /* 0x0000001e12137981 */ /* 0x000f62000c1e1100 */
[----:B------:R-:W-:Y:S02]  /*60a0*/  IADD3.X R5, PT, PT, R131, UR10, RZ, P0, !PT ;  /* 0x0000000a83057c10 */ /* 0x000fe400087fe4ff */
[----:B0-----:R-:W-:Y:S02]  /*60b0*/  IADD3 R6, P1, PT, R126, UR27, RZ ;  /* 0x0000001b7e067c10 */ /* 0x001fe4000ff3e0ff */
[----:B------:R-:W-:Y:S01]  /*60c0*/  IADD3 R8, P0, PT, R122, UR27, RZ ;  /* 0x0000001b7a087c10 */ /* 0x000fe2000ff1e0ff */
[----:B------:R0:W5:Y:S01]  /*60d0*/  LDG.E.U8 R24, desc[UR30][R4.64] ;  /* 0x0000001e04187981 */ /* 0x000162000c1e1100 */
[----:B------:R-:W-:-:S02]  /*60e0*/  IADD3.X R7, PT, PT, R127, UR10, RZ, P1, !PT ;  /* 0x0000000a7f077c10 */ /* 0x000fc40008ffe4ff */
[----:B------:R-:W-:Y:S01]  /*60f0*/  IADD3.X R9, PT, PT, R123, UR10, RZ, P0, !PT ;  /* 0x0000000a7b097c10 */ /* 0x000fe200087fe4ff */
[----:B------:R-:W5:Y:S01]  /*6100*/  LDG.E.U8 R21, desc[UR30][R20.64] ;  /* 0x0000001e14157981 */ /* 0x000f62000c1e1100 */
[----:B-1----:R-:W-:Y:S02]  /*6110*/  IADD3 R10, P1, PT, R118, UR27, RZ ;  /* 0x0000001b760a7c10 */ /* 0x002fe4000ff3e0ff */
[----:B---3--:R-:W-:Y:S01]  /*6120*/  IADD3 R12, P0, PT, R114, UR27, RZ ;  /* 0x0000001b720c7c10 */ /* 0x008fe2000ff1e0ff */
[----:B------:R1:W3:Y:S01]  /*6130*/  LDG.E.U8 R26, desc[UR30][R6.64] ;  /* 0x0000001e061a7981 */ /* 0x0002e2000c1e1100 */
[----:B------:R-:W-:Y:S02]  /*6140*/  IADD3.X R11, PT, PT, R119, UR10, RZ, P1, !PT ;  /* 0x0000000a770b7c10 */ /* 0x000fe40008ffe4ff */
[----:B------:R-:W-:Y:S01]  /*6150*/  IADD3.X R13, PT, PT, R115, UR10, RZ, P0, !PT ;  /* 0x0000000a730d7c10 */ /* 0x000fe200087fe4ff */
[----:B------:R1:W3:Y:S01]  /*6160*/  LDG.E.U8 R18, desc[UR30][R8.64] ;  /* 0x0000001e08127981 */ /* 0x0002e2000c1e1100 */
[----:B------:R-:W-:-:S02]  /*6170*/  IADD3 R14, P1, PT, R110, UR27, RZ ;  /* 0x0000001b6e0e7c10 */ /* 0x000fc4000ff3e0ff */
[----:B------:R-:W-:Y:S01]  /*6180*/  IADD3 R16, P0, PT, R106, UR27, RZ ;  /* 0x0000001b6a107c10 */ /* 0x000fe2000ff1e0ff */
[----:B------:R1:W3:Y:S01]  /*6190*/  LDG.E.U8 R20, desc[UR30][R10.64] ;  /* 0x0000001e0a147981 */ /* 0x0002e2000c1e1100 */
[----:B------:R-:W-:Y:S02]  /*61a0*/  IADD3.X R15, PT, PT, R111, UR10, RZ, P1, !PT ;  /* 0x0000000a6f0f7c10 */ /* 0x000fe40008ffe4ff */
[----:B------:R-:W-:Y:S01]  /*61b0*/  IADD3.X R17, PT, PT, R107, UR10, RZ, P0, !PT ;  /* 0x0000000a6b117c10 */ /* 0x000fe200087fe4ff */
[----:B------:R1:W3:Y:S01]  /*61c0*/  LDG.E.U8 R30, desc[UR30][R12.64] ;  /* 0x0000001e0c1e7981 */ /* 0x0002e2000c1e1100 */
[----:B0-----:R-:W-:Y:S02]  /*61d0*/  IADD3 R4, P1, PT, R102, UR27, RZ ;  /* 0x0000001b66047c10 */ /* 0x001fe4000ff3e0ff */
[----:B-1----:R-:W-:Y:S01]  /*61e0*/  IADD3 R6, P0, PT, R98, UR27, RZ ;  /* 0x0000001b62067c10 */ /* 0x002fe2000ff1e0ff */
[----:B------:R0:W3:Y:S01]  /*61f0*/  LDG.E.U8 R34, desc[UR30][R16.64] ;  /* 0x0000001e10227981 */ /* 0x0000e2000c1e1100 */
[----:B------:R-:W-:-:S02]  /*6200*/  IADD3.X R5, PT, PT, R103, UR10, RZ, P1, !PT ;  /* 0x0000000a67057c10 */ /* 0x000fc40008ffe4ff */
[----:B------:R-:W-:Y:S01]  /*6210*/  IADD3.X R7, PT, PT, R99, UR10, RZ, P0, !PT ;  /* 0x0000000a63077c10 */ /* 0x000fe200087fe4ff */
[----:B------:R1:W3:Y:S01]  /*6220*/  LDG.E.U8 R32, desc[UR30][R14.64] ;  /* 0x0000001e0e207981 */ /* 0x0002e2000c1e1100 */
[----:B------:R-:W-:Y:S02]  /*6230*/  IADD3 R8, P1, PT, R94, UR27, RZ ;  /* 0x0000001b5e087c10 */ /* 0x000fe4000ff3e0ff */
[----:B------:R-:W-:Y:S01]  /*6240*/  IADD3 R10, P0, PT, R90, UR27, RZ ;  /* 0x0000001b5a0a7c10 */ /* 0x000fe2000ff1e0ff */
[----:B------:R1:W3:Y:S01]  /*6250*/  LDG.E.U8 R36, desc[UR30][R4.64] ;  /* 0x0000001e04247981 */ /* 0x0002e2000c1e1100 */
[----:B------:R-:W-:Y:S02]  /*6260*/  IADD3.X R9, PT, PT, R95, UR10, RZ, P1, !PT ;  /* 0x0000000a5f097c10 */ /* 0x000fe40008ffe4ff */
[----:B------:R-:W-:Y:S01]  /*6270*/  IADD3.X R11, PT, PT, R91, UR10, RZ, P0, !PT ;  /* 0x0000000a5b0b7c10 */ /* 0x000fe200087fe4ff */
[----:B------:R1:W3:Y:S01]  /*6280*/  LDG.E.U8 R38, desc[UR30][R6.64] ;  /* 0x0000001e06267981 */ /* 0x0002e2000c1e1100 */
[----:B------:R-:W-:-:S02]  /*6290*/  IADD3 R12, P1, PT, R86, UR27, RZ ;  /* 0x0000001b560c7c10 */ /* 0x000fc4000ff3e0ff */
[----:B0-----:R-:W-:Y:S01]  /*62a0*/  IADD3 R16, P0, PT, R78, UR27, RZ ;  /* 0x0000001b4e107c10 */ /* 0x001fe2000ff1e0ff */
[----:B------:R-:W3:Y:S01]  /*62b0*/  LDG.E.U8 R8, desc[UR30][R8.64] ;  /* 0x0000001e08087981 */ /* 0x000ee2000c1e1100 */
[----:B------:R-:W-:Y:S02]  /*62c0*/  IADD3.X R13, PT, PT, R87, UR10, RZ, P1, !PT ;  /* 0x0000000a570d7c10 */ /* 0x000fe40008ffe4ff */
[----:B------:R-:W-:Y:S01]  /*62d0*/  IADD3.X R17, PT, PT, R79, UR10, RZ, P0, !PT ;  /* 0x0000000a4f117c10 */ /* 0x000fe200087fe4ff */
[----:B------:R0:W3:Y:S01]  /*62e0*/  LDG.E.U8 R10, desc[UR30][R10.64] ;  /* 0x0000001e0a0a7981 */ /* 0x0000e2000c1e1100 */
[----:B-1----:R-:W-:Y:S02]  /*62f0*/  IADD3 R14, P2, PT, R82, UR27, RZ ;  /* 0x0000001b520e7c10 */ /* 0x002fe4000ff5e0ff */
[----:B------:R-:W-:Y:S01]  /*6300*/  IADD3 R4, P0, PT, R74, UR27, RZ ;  /* 0x0000001b4a047c10 */ /* 0x000fe2000ff1e0ff */
[----:B------:R-:W3:Y:S01]  /*6310*/  LDG.E.U8 R12, desc[UR30][R12.64] ;  /* 0x0000001e0c0c7981 */ /* 0x000ee2000c1e1100 */
[----:B------:R-:W-:-:S02]  /*6320*/  IADD3 R6, P1, PT, R70, UR27, RZ ;  /* 0x0000001b46067c10 */ /* 0x000fc4000ff3e0ff */
[----:B------:R-:W-:Y:S01]  /*6330*/  IADD3.X R15, PT, PT, R83, UR10, RZ, P2, !PT ;  /* 0x0000000a530f7c10 */ /* 0x000fe200097fe4ff */
[----:B------:R-:W3:Y:S01]  /*6340*/  LDG.E.U8 R16, desc[UR30][R16.64] ;  /* 0x0000001e10107981 */ /* 0x000ee2000c1e1100 */
[----:B------:R-:W-:Y:S02]  /*6350*/  IADD3.X R5, PT, PT, R75, UR10, RZ, P0, !PT ;  /* 0x0000000a4b057c10 */ /* 0x000fe400087fe4ff */
[----:B------:R-:W-:Y:S01]  /*6360*/  IADD3.X R7, PT, PT, R71, UR10, RZ, P1, !PT ;  /* 0x0000000a47077c10 */ /* 0x000fe20008ffe4ff */
[----:B------:R-:W3:Y:S04]  /*6370*/  LDG.E.U8 R14, desc[UR30][R14.64] ;  /* 0x0000001e0e0e7981 */ /* 0x000ee8000c1e1100 */
[----:B------:R1:W3:Y:S04]  /*6380*/  LDG.E.U8 R4, desc[UR30][R4.64] ;  /* 0x0000001e04047981 */ /* 0x0002e8000c1e1100 */
[----:B------:R1:W3:Y:S01]  /*6390*/  LDG.E.U8 R6, desc[UR30][R6.64] ;  /* 0x0000001e06067981 */ /* 0x0002e2000c1e1100 */
[----:B0-----:R-:W-:Y:S01]  /*63a0*/  IMAD.SHL.U32 R11, R0, 0x4, RZ ;  /* 0x00000004000b7824 */ /* 0x001fe200078e00ff */
[----:B------:R-:W-:-:S02]  /*63b0*/  SHF.R.S32.HI R9, RZ, 0x7, R0 ;  /* 0x00000007ff097819 */ /* 0x000fc40000011400 */
[----:B------:R-:W-:Y:S02]  /*63c0*/  LOP3.LUT P6, RZ, R0, 0xff, RZ, 0xc0, !PT ;  /* 0x000000ff00ff7812 */ /* 0x000fe400078cc0ff */
[----:B------:R-:W-:Y:S02]  /*63d0*/  SGXT R9, R9, 0x1 ;  /* 0x000000010909781a */ /* 0x000fe40000000200 */
[----:B------:R-:W-:Y:S01]  /*63e0*/  LOP3.LUT R11, R11, 0x40, RZ, 0xc0, !PT ;  /* 0x000000400b0b7812 */ /* 0x000fe200078ec0ff */
[----:B------:R-:W-:Y:S01]  /*63f0*/  UMOV UR10, 0x1 ;  /* 0x00000001000a7882 */ /* 0x000fe20000000000 */
[----:B------:R-:W-:Y:S02]  /*6400*/  LOP3.LUT R9, R9, 0x90, RZ, 0xc0, !PT ;  /* 0x0000009009097812 */ /* 0x000fe400078ec0ff */
[----:B------:R-:W-:Y:S01]  /*6410*/  IADD3 R243, P2, PT, R11, UR7, RZ ;  /* 0x000000070bf37c10 */ /* 0x000fe2000ff5e0ff */
[----:B------:R-:W-:-:S04]  /*6420*/  @!UP2 UIADD3 UR10, UPT, UPT, -UR10, 0x100000, URZ ;  /* 0x001000000a0aa890 */ /* 0x000fc8000fffe1ff */
[----:B------:R-:W-:Y:S02]  /*6430*/  @!UP2 USHF.L.U32 UR11, UR10, 0xb, URZ ;  /* 0x0000000b0a0ba899 */ /* 0x000fe400080006ff */
[----:B------:R-:W-:Y:S01]  /*6440*/  @!UP2 USHF.L.U32 UR10, UR10, 0x1, URZ ;  /* 0x000000010a0aa899 */ /* 0x000fe200080006ff */
[----:B------:R-:W-:Y:S01]  /*6450*/  LOP3.LUT R44, R9, 0x7f, R0, 0x78, !PT ;  /* 0x0000007f092c7812 */ /* 0x000fe200078e7800 */
[----:B------:R-:W-:Y:S01]  /*6460*/  IMAD.X R206, RZ, RZ, UR9, P2 ;  /* 0x00000009ffce7e24 */ /* 0x000fe200090e06ff */
[C---:B------:R-:W-:Y:S02]  /*6470*/  IADD3 R9, P0, PT, R243.reuse, 0x82, RZ ;  /* 0x00000082f3097810 */ /* 0x040fe40007f1e0ff */
[C---:B-1----:R-:W-:Y:S02]  /*6480*/  IADD3 R5, P2, PT, R243.reuse, 0x80, RZ ;  /* 0x00000080f3057810 */ /* 0x042fe40007f5e0ff */
[----:B------:R-:W-:Y:S01]  /*6490*/  IADD3 R11, P1, PT, R243, 0x83, RZ ;  /* 0x00000083f30b7810 */ /* 0x000fe20007f3e0ff */
[----:B------:R-:W-:Y:S01]  /*64a0*/  VOTEU.ALL UP0, P6 ;  /* 0x0000000000ff7886 */ /* 0x000fe20003000000 */
[-C--:B------:R-:W-:Y:S01]  /*64b0*/  ISETP.GT.U32.AND P5, PT, R9, R68.reuse, PT ;  /* 0x000000440900720c */ /* 0x080fe20003fa4070 */
[--C-:B------:R-:W-:Y:S01]  /*64c0*/  IMAD.X R7, RZ, RZ, R206.reuse, P2 ;  /* 0x000000ffff077224 */ /* 0x100fe200010e06ce */
[----:B------:R-:W-:Y:S01]  /*64d0*/  ISETP.GT.U32.AND P4, PT, R11, R68, PT ;  /* 0x000000440b00720c */ /* 0x000fe20003f84070 */
[----:B------:R-:W-:Y:S01]  /*64e0*/  IMAD.X R9, RZ, RZ, R206, P1 ;  /* 0x000000ffff097224 */ /* 0x000fe200008e06ce */
[----:B------:R-:W-:-:S02]  /*64f0*/  IADD3 R11, P3, PT, R243, 0x84, RZ ;  /* 0x00000084f30b7810 */ /* 0x000fc40007f7e0ff */
[C---:B------:R-:W-:Y:S02]  /*6500*/  IADD3 R13, P2, PT, R243.reuse, 0x85, RZ ;  /* 0x00000085f30d7810 */ /* 0x040fe40007f5e0ff */
[----:B------:R-:W-:-:S05]  /*6510*/  IADD3 R201, P1, PT, R243, 0x87, RZ ;  /* 0x00000087f3c97810 */ /* 0x000fca0007f3e0ff */
[----:B------:R-:W-:Y:S01]  /*6520*/  IMAD.X R222, RZ, RZ, R206, P1 ;  /* 0x000000ffffde7224 */ /* 0x000fe200008e06ce */
[----:B------:R-:W-:-:S05]  /*6530*/  IADD3 R209, P1, PT, R243, 0x8b, RZ ;  /* 0x0000008bf3d17810 */ /* 0x000fca0007f3e0ff */
[----:B------:R-:W-:Y:S01]  /*6540*/  IMAD.X R212, RZ, RZ, R206, P1 ;  /* 0x000000ffffd47224 */ /* 0x000fe200008e06ce */
[----:B------:R-:W-:-:S05]  /*6550*/  IADD3 R245, P1, PT, R243, 0x8f, RZ ;  /* 0x0000008ff3f57810 */ /* 0x000fca0007f3e0ff */
[----:B------:R-:W-:Y:S01]  /*6560*/  IMAD.X R248, RZ, RZ, R206, P1 ;  /* 0x000000fffff87224 */ /* 0x000fe200008e06ce */
[----:B------:R-:W-:-:S05]  /*6570*/  IADD3 R219, P1, PT, R243, 0x93, RZ ;  /* 0x00000093f3db7810 */ /* 0x000fca0007f3e0ff */
[--C-:B------:R-:W-:Y:S01]  /*6580*/  IMAD.X R240, RZ, RZ, R206.reuse, P1 ;  /* 0x000000fffff07224 */ /* 0x100fe200008e06ce */
[----:B--2---:R-:W-:Y:S04]  /*6590*/  STS.U8 [R44+UR13+0x8000], R22 ;  /* 0x008000162c007988 */ /* 0x004fe8000800000d */
[----:B----4-:R-:W-:Y:S04]  /*65a0*/  STS.U8 [R44+UR13+0x8200], R23 ;  /* 0x008200172c007988 */ /* 0x010fe8000800000d */
[----:B------:R-:W-:Y:S04]  /*65b0*/  STS.U8 [R44+UR13+0x8400], R25 ;  /* 0x008400192c007988 */ /* 0x000fe8000800000d */
        /* <DEDUP_REMOVED lines=11> */
[----:B-----5:R-:W-:Y:S04]  /*6670*/  STS.U8 [R44+UR13+0x9c00], R19 ;  /* 0x009c00132c007988 */ /* 0x020fe8000800000d */
[----:B------:R-:W-:Y:S04]  /*6680*/  STS.U8 [R44+UR13+0x9e00], R21 ;  /* 0x009e00152c007988 */ /* 0x000fe8000800000d */
[----:B------:R-:W-:Y:S04]  /*6690*/  STS.U8 [R3+UR13+0x8100], R24 ;  /* 0x0081001803007988 */ /* 0x000fe8000800000d */
[----:B---3--:R-:W-:Y:S04]  /*66a0*/  STS.U8 [R3+UR13+0x8300], R26 ;  /* 0x0083001a03007988 */ /* 0x008fe8000800000d */
[----:B------:R-:W-:Y:S04]  /*66b0*/  STS.U8 [R3+UR13+0x8500], R18 ;  /* 0x0085001203007988 */ /* 0x000fe8000800000d */
[----:B------:R-:W-:Y:S04]  /*66c0*/  STS.U8 [R3+UR13+0x8700], R20 ;  /* 0x0087001403007988 */ /* 0x000fe8000800000d */
[----:B------:R-:W-:Y:S04]  /*66d0*/  STS.U8 [R3+UR13+0x8900], R30 ;  /* 0x0089001e03007988 */ /* 0x000fe8000800000d */
[----:B------:R-:W-:Y:S04]  /*66e0*/  STS.U8 [R3+UR13+0x8b00], R32 ;  /* 0x008b002003007988 */ /* 0x000fe8000800000d */
[----:B------:R-:W-:Y:S04]  /*66f0*/  STS.U8 [R3+UR13+0x8d00], R34 ;  /* 0x008d002203007988 */ /* 0x000fe8000800000d */
[----:B------:R-:W-:Y:S04]  /*6700*/  STS.U8 [R3+UR13+0x8f00], R36 ;  /* 0x008f002403007988 */ /* 0x000fe8000800000d */
[----:B------:R0:W-:Y:S04]  /*6710*/  STS.U8 [R3+UR13+0x9300], R8 ;  /* 0x0093000803007988 */ /* 0x0001e8000800000d */
[----:B------:R-:W-:Y:S04]  /*6720*/  STS.U8 [R3+UR13+0x9100], R38 ;  /* 0x0091002603007988 */ /* 0x000fe8000800000d */
[----:B------:R1:W-:Y:S01]  /*6730*/  STS.U8 [R3+UR13+0x9500], R10 ;  /* 0x0095000a03007988 */ /* 0x0003e2000800000d */
[----:B0-----:R-:W-:Y:S01]  /*6740*/  IMAD.X R8, RZ, RZ, R206, P0 ;  /* 0x000000ffff087224 */ /* 0x001fe200000e06ce */
[----:B------:R-:W-:-:S02]  /*6750*/  IADD3 R15, P0, PT, R243, 0x86, RZ ;  /* 0x00000086f30f7810 */ /* 0x000fc40007f1e0ff */
[----:B------:R0:W-:Y:S04]  /*6760*/  STS.U8 [R3+UR13+0x9700], R12 ;  /* 0x0097000c03007988 */ /* 0x0001e8000800000d */
[----:B------:R2:W-:Y:S04]  /*6770*/  STS.U8 [R3+UR13+0x9900], R14 ;  /* 0x0099000e03007988 */ /* 0x0005e8000800000d */
[----:B------:R3:W-:Y:S04]  /*6780*/  STS.U8 [R3+UR13+0x9b00], R16 ;  /* 0x009b001003007988 */ /* 0x0007e8000800000d */
[----:B------:R3:W-:Y:S04]  /*6790*/  STS.U8 [R3+UR13+0x9d00], R4 ;  /* 0x009d000403007988 */ /* 0x0007e8000800000d */
[----:B------:R3:W-:Y:S01]  /*67a0*/  STS.U8 [R3+UR13+0x9f00], R6 ;  /* 0x009f000603007988 */ /* 0x0007e2000800000d */
[--C-:B-1----:R-:W-:Y:S01]  /*67b0*/  IMAD.X R10, RZ, RZ, R206.reuse, P3 ;  /* 0x000000ffff0a7224 */ /* 0x102fe200018e06ce */
[----:B------:R1:W-:Y:S06]  /*67c0*/  MEMBAR.ALL.CTA ;  /* 0x0000000000007992 */ /* 0x0003ec0000008000 */
[----:B-1----:R-:W-:Y:S04]  /*67d0*/  FENCE.VIEW.ASYNC.S ;  /* 0x00000000000073c6 */ /* 0x002fe80000000000 */
[----:B------:R-:W1:Y:S02]  /*67e0*/  FENCE.VIEW.ASYNC.S ;  /* 0x00000000000073c6 */ /* 0x000e640000000000 */
[----:B-1----:R3:W1:Y:S01]  /*67f0*/  @!UP0 SYNCS.EXCH.64 URZ, [UR13+0xc010], UR10 ;  /* 0x00c0100a0dff85b2 */ /* 0x0026620008000100 */
[--C-:B0-----:R-:W-:Y:S01]  /*6800*/  IMAD.X R12, RZ, RZ, R206.reuse, P2 ;  /* 0x000000ffff0c7224 */ /* 0x101fe200010e06ce */
[----:B-1----:R-:W-:Y:S01]  /*6810*/  BAR.SYNC.DEFER_BLOCKING 0x0 ;  /* 0x0000000000007b1d */ /* 0x002fe20000010000 */
[----:B--2---:R-:W-:Y:S01]  /*6820*/  IMAD.X R14, RZ, RZ, R206, P0 ;  /* 0x000000ffff0e7224 */ /* 0x004fe200000e06ce */
[----:B------:R-:W-:-:S02]  /*6830*/  IADD3 R203, P3, PT, R243, 0x88, RZ ;  /* 0x00000088f3cb7810 */ /* 0x000fc40007f7e0ff */
[C---:B------:R-:W-:Y:S02]  /*6840*/  IADD3 R205, P2, PT, R243.reuse, 0x89, RZ ;  /* 0x00000089f3cd7810 */ /* 0x040fe40007f5e0ff */
[C---:B------:R-:W-:Y:S01]  /*6850*/  IADD3 R207, P0, PT, R243.reuse, 0x8a, RZ ;  /* 0x0000008af3cf7810 */ /* 0x040fe20007f1e0ff */
[--C-:B------:R-:W-:Y:S01]  /*6860*/  IMAD.X R214, RZ, RZ, R206.reuse, P3 ;  /* 0x000000ffffd67224 */ /* 0x100fe200018e06ce */
        /* <DEDUP_REMOVED lines=15> */
[----:B------:R-:W-:Y:S01]  /*6960*/  IMAD.X R242, RZ, RZ, R206, P0 ;  /* 0x000000fffff27224 */ /* 0x000fe200000e06ce */
[----:B------:R-:W-:Y:S01]  /*6970*/  IADD3 R225, P0, PT, R243, 0x96, RZ ;  /* 0x00000096f3e17810 */ /* 0x000fe20007f1e0ff */
[----:B---3--:R-:W-:-:S12]  /*6980*/  BRA.U UP3, `(.L_x_12) ;  /* 0x00000001033c7547 */ /* 0x008fd8000b800000 */
[----:B------:R-:W-:Y:S01]  /*6990*/  UIADD3 UR10, UPT, UPT, UR13, 0xc010, URZ ;  /* 0x0000c0100d0a7890 */ /* 0x000fe2000fffe0ff */
[----:B------:R-:W-:Y:S01]  /*69a0*/  UMOV UR34, UR26 ;  /* 0x0000001a00227c82 */ /* 0x000fe20008000000 */
[----:B------:R-:W-:Y:S01]  /*69b0*/  UMOV UR35, 0x40004040 ;  /* 0x4000404000237882 */ /* 0x000fe20000000000 */
[----:B------:R-:W-:Y:S01]  /*69c0*/  UMOV UR32, UR4 ;  /* 0x0000000400207c82 */ /* 0x000fe20008000000 */
[----:B------:R-:W-:Y:S01]  /*69d0*/  UMOV UR33, 0x80004020 ;  /* 0x8000402000217882 */ /* 0x000fe20000000000 */
[----:B------:R-:W-:Y:S01]  /*69e0*/  UMOV UR52, 0x0 ;  /* 0x0000000000347882 */ /* 0x000fe20000000000 */
[----:B------:R-:W-:Y:S01]  /*69f0*/  UMOV UR53, 0x8208010 ;  /* 0x0820801000357882 */ /* 0x000fe20000000000 */
[----:B------:R-:W-:Y:S01]  /*6a00*/  UMOV UR11, URZ ;  /* 0x000000ff000b7c82 */ /* 0x000fe20008000000 */
[----:B------:R-:W-:Y:S01]  /*6a10*/  UMOV UR54, 0x0 ;  /* 0x0000000000367882 */ /* 0x000fe20000000000 */
[----:B------:R-:W-:Y:S01]  /*6a20*/  UMOV UR55, 0x8208010 ;  /* 0x0820801000377882 */ /* 0x000fe20000000000 */
[----:B------:R0:W-:Y:S01]  /*6a30*/  UTCQMMA gdesc[UR34], gdesc[UR32], tmem[UR19], tmem[UR52], idesc[UR53], !UPT ;  /* 0x00ff3420220075ea */ /* 0x0001e2000f800313 */
[----:B------:R-:W-:Y:S01]  /*6a40*/  UMOV UR10, UR10 ;  /* 0x0000000a000a7c82 */ /* 0x000fe20008000000 */
[----:B------:R0:W-:Y:S01]  /*6a50*/  UTCQMMA gdesc[UR38], gdesc[UR16], tmem[UR19], tmem[UR54], idesc[UR55], UPT ;  /* 0x00ff3610260075ea */ /* 0x0001e2000b800313 */
[----:B------:R0:W-:Y:S01]  /*6a60*/  UTCBAR [UR10], URZ ;  /* 0x000000ff0a0073e9 */ /* 0x0001e200080000ff */
[----:B------:R-:W-:-:S02]  /*6a70*/  NOP ;  /* 0x0000000000007918 */ /* 0x000fc40000000000 */
.L_x_12:
[----:B------:R-:W1:Y:S01]  /*6a80*/  SYNCS.PHASECHK.TRANS64.TRYWAIT P1, [UR13+0xc010], RZ ;  /* 0x00c010ffff0075a7 */ /* 0x000e62000802110d */
[--C-:B------:R-:W-:Y:S01]  /*6a90*/  IMAD.X R238, RZ, RZ, R206.reuse, P3 ;  /* 0x000000ffffee7224 */ /* 0x100fe200018e06ce */
[C---:B------:R-:W-:Y:S01]  /*6aa0*/  IADD3 R227, P3, PT, R243.reuse, 0x97, RZ ;  /* 0x00000097f3e37810 */ /* 0x040fe20007f7e0ff */
[--C-:B------:R-:W-:Y:S01]  /*6ab0*/  IMAD.X R236, RZ, RZ, R206.reuse, P2 ;  /* 0x000000ffffec7224 */ /* 0x100fe200010e06ce */
[----:B------:R-:W-:Y:S01]  /*6ac0*/  ISETP.GT.U32.AND.EX P5, PT, R8, RZ, PT, P5 ;  /* 0x000000ff0800720c */ /* 0x000fe20003fa4150 */
[--C-:B------:R-:W-:Y:S01]  /*6ad0*/  IMAD.X R232, RZ, RZ, R206.reuse, P0 ;  /* 0x000000ffffe87224 */ /* 0x100fe200000e06ce */
[C---:B------:R-:W-:Y:S01]  /*6ae0*/  IADD3 R229, P2, PT, R243.reuse, 0x98, RZ ;  /* 0x00000098f3e57810 */ /* 0x040fe20007f5e0ff */
[--C-:B------:R-:W-:Y:S01]  /*6af0*/  IMAD.X R234, RZ, RZ, R206.reuse, P3 ;  /* 0x000000ffffea7224 */ /* 0x100fe200018e06ce */
[----:B------:R-:W-:Y:S02]  /*6b00*/  IADD3 R233, P3, PT, R243, 0x9a, RZ ;  /* 0x0000009af3e97810 */ /* 0x000fe40007f7e0ff */
[----:B------:R-:W-:Y:S01]  /*6b10*/  ISETP.GT.U32.AND.EX P4, PT, R9, RZ, PT, P4 ;  /* 0x000000ff0900720c */ /* 0x000fe20003f84140 */
[--C-:B------:R-:W-:Y:S01]  /*6b20*/  IMAD.X R230, RZ, RZ, R206.reuse, P2 ;  /* 0x000000ffffe67224 */ /* 0x100fe200010e06ce */
[----:B------:R-:W-:Y:S01]  /*6b30*/  IADD3 R235, P2, PT, R243, 0x9b, RZ ;  /* 0x0000009bf3eb7810 */ /* 0x000fe20007f5e0ff */
[----:B------:R-:W-:Y:S01]  /*6b40*/  IMAD.X R228, RZ, RZ, R206, P3 ;  /* 0x000000ffffe47224 */ /* 0x000fe200018e06ce */
[----:B------:R-:W-:-:S02]  /*6b50*/  LOP3.LUT R69, R69, 0xfffffff7, RZ, 0xc0, !PT ;  /* 0xfffffff745457812 */ /* 0x000fc400078ec0ff */
[----:B------:R-:W-:Y:S01]  /*6b60*/  IADD3 R239, P3, PT, R243, 0x9d, RZ ;  /* 0x0000009df3ef7810 */ /* 0x000fe20007f7e0ff */
[--C-:B------:R-:W-:Y:S01]  /*6b70*/  IMAD.X R224, RZ, RZ, R206.reuse, P2 ;  /* 0x000000ffffe07224 */ /* 0x100fe200010e06ce */
[----:B------:R-:W-:Y:S02]  /*6b80*/  @P5 LOP3.LUT R69, R69, 0x8, RZ, 0xfc, !PT ;  /* 0x0000000845455812 */ /* 0x000fe400078efcff */
[----:B------:R-:W-:Y:S01]  /*6b90*/  IADD3 R241, P2, PT, R243, 0x9e, RZ ;  /* 0x0000009ef3f17810 */ /* 0x000fe20007f5e0ff */
[--C-:B------:R-:W-:Y:S01]  /*6ba0*/  IMAD.X R200, RZ, RZ, R206.reuse, P3 ;  /* 0x000000ffffc87224 */ /* 0x100fe200018e06ce */
[----:B------:R-:W-:Y:S02]  /*6bb0*/  ISETP.GT.U32.AND P3, PT, R11, R68, PT ;  /* 0x000000440b00720c */ /* 0x000fe40003f64070 */
[----:B------:R-:W-:Y:S01]  /*6bc0*/  LOP3.LUT R69, R69, 0xfffffffb, RZ, 0xc0, !PT ;  /* 0xfffffffb45457812 */ /* 0x000fe200078ec0ff */
[----:B------:R-:W-:Y:S01]  /*6bd0*/  IMAD.X R202, RZ, RZ, R206, P2 ;  /* 0x000000ffffca7224 */ /* 0x000fe200010e06ce */
[----:B------:R-:W-:-:S02]  /*6be0*/  IADD3 R231, P0, PT, R243, 0x99, RZ ;  /* 0x00000099f3e77810 */ /* 0x000fc40007f1e0ff */
[----:B------:R-:W-:Y:S02]  /*6bf0*/  ISETP.GT.U32.AND P2, PT, R13, R68, PT ;  /* 0x000000440d00720c */ /* 0x000fe40003f44070 */
[----:B------:R-:W-:Y:S01]  /*6c00*/  ISETP.GT.U32.AND.EX P3, PT, R10, RZ, PT, P3 ;  /* 0x000000ff0a00720c */ /* 0x000fe20003f64130 */
[----:B------:R-:W-:Y:S01]  /*6c10*/  IMAD.X R226, RZ, RZ, R206, P0 ;  /* 0x000000ffffe27224 */ /* 0x000fe200000e06ce */
[----:B------:R-:W-:Y:S02]  /*6c20*/  @P4 LOP3.LUT R69, R69, 0x4, RZ, 0xfc, !PT ;  /* 0x0000000445454812 */ /* 0x000fe400078efcff */
[----:B------:R-:W-:Y:S02]  /*6c30*/  ISETP.GT.U32.AND.EX P2, PT, R12, RZ, PT, P2 ;  /* 0x000000ff0c00720c */ /* 0x000fe40003f44120 */
[----:B------:R-:W-:Y:S02]  /*6c40*/  IADD3 R237, P0, PT, R243, 0x9c, RZ ;  /* 0x0000009cf3ed7810 */ /* 0x000fe40007f1e0ff */
[----:B------:R-:W-:-:S03]  /*6c50*/  LOP3.LUT R69, R69, 0xfffffffe, RZ, 0xc0, !PT ;  /* 0xfffffffe45457812 */ /* 0x000fc600078ec0ff */
[----:B------:R-:W-:Y:S01]  /*6c60*/  IMAD.X R208, RZ, RZ, R206, P0 ;  /* 0x000000ffffd07224 */ /* 0x000fe200000e06ce */
[----:B------:R-:W-:Y:S02]  /*6c70*/  LOP3.LUT R69, R69, 0xfffffffd, RZ, 0xc0, !PT ;  /* 0xfffffffd45457812 */ /* 0x000fe400078ec0ff */
[----:B------:R-:W-:Y:S02]  /*6c80*/  IADD3 R243, P0, PT, R243, 0x9f, RZ ;  /* 0x0000009ff3f37810 */ /* 0x000fe40007f1e0ff */
[----:B------:R-:W-:-:S03]  /*6c90*/  @P3 LOP3.LUT R69, R69, 0x2, RZ, 0xfc, !PT ;  /* 0x0000000245453812 */ /* 0x000fc600078efcff */
[----:B------:R-:W-:Y:S01]  /*6ca0*/  IMAD.X R206, RZ, RZ, R206, P0 ;  /* 0x000000ffffce7224 */ /* 0x000fe200000e06ce */
[----:B------:R-:W-:Y:S02]  /*6cb0*/  ISETP.GT.U32.AND P0, PT, R15, R68, PT ;  /* 0x000000440f00720c */ /* 0x000fe40003f04070 */
[----:B------:R-:W-:Y:S01]  /*6cc0*/  @P2 LOP3.LUT R69, R69, 0x1, RZ, 0xfc, !PT ;  /* 0x0000000145452812 */ /* 0x000fe200078efcff */
[----:B-1----:R-:W-:Y:S10]  /*6cd0*/  @!P1 BRA `(.L_x_13) ;  /* 0x0000005c003c9947 */ /* 0x002ff40003800000 */
.L_x_22:
[----:B------:R-:W-:Y:S01]  /*6ce0*/  BAR.SYNC.DEFER_BLOCKING 0x0 ;  /* 0x0000000000007b1d */ /* 0x000fe20000010000 */
[----:B------:R-:W-:Y:S01]  /*6cf0*/  ISETP.GT.U32.AND.EX P0, PT, R14, RZ, PT, P0 ;  /* 0x000000ff0e00720c */ /* 0x000fe20003f04100 */
[----:B------:R-:W-:Y:S01]  /*6d00*/  UIADD3 UR58, UP0, UPT, UR7, 0x80, URZ ;  /* 0x00000080073a7890 */ /* 0x000fe2000ff1e0ff */
[----:B------:R-:W-:Y:S01]  /*6d10*/  LOP3.LUT R69, R69, 0xffffffbf, RZ, 0xc0, !PT ;  /* 0xffffffbf45457812 */ /* 0x000fe200078ec0ff */
[----:B------:R-:W-:Y:S01]  /*6d20*/  IMAD.SHL.U32 R204, R0, 0x4, RZ ;  /* 0x0000000400cc7824 */ /* 0x000fe200078e00ff */
[----:B------:R-:W-:Y:S01]  /*6d30*/  ISETP.GT.U32.AND P1, PT, R5, R68, PT ;  /* 0x000000440500720c */ /* 0x000fe20003f24070 */
[----:B------:R-:W-:Y:S02]  /*6d40*/  UIADD3.X UR9, UPT, UPT, URZ, UR9, URZ, UP0, !UPT ;  /* 0x00000009ff097290 */ /* 0x000fe400087fe4ff */
[----:B------:R-:W-:Y:S01]  /*6d50*/  IMAD.U32 R9, RZ, RZ, UR58 ;  /* 0x0000003aff097e24 */ /* 0x000fe2000f8e00ff */
[----:B------:R-:W-:Y:S01]  /*6d60*/  LOP3.LUT R204, R204, 0x40, RZ, 0xc0, !PT ;  /* 0x00000040cccc7812 */ /* 0x000fe200078ec0ff */
[----:B------:R-:W-:Y:S01]  /*6d70*/  IMAD.U32 R11, RZ, RZ, UR58 ;  /* 0x0000003aff0b7e24 */ /* 0x000fe2000f8e00ff */
[----:B------:R-:W-:Y:S01]  /*6d80*/  USHF.L.U32 UR8, UR8, 0x1f, URZ ;  /* 0x0000001f08087899 */ /* 0x000fe200080006ff */
[----:B------:R-:W-:Y:S01]  /*6d90*/  IMAD.U32 R13, RZ, RZ, UR58 ;  /* 0x0000003aff0d7e24 */ /* 0x000fe2000f8e00ff */
[----:B------:R-:W-:Y:S01]  /*6da0*/  LOP3.LUT R9, R9, 0x35, R204, 0xfe, !PT ;  /* 0x0000003509097812 */ /* 0x000fe200078efecc */
[----:B------:R-:W-:Y:S01]  /*6db0*/  USHF.R.S32.HI UR7, URZ, 0x1f, UR29 ;  /* 0x0000001fff077899 */ /* 0x000fe2000801141d */
[----:B------:R-:W-:-:S02]  /*6dc0*/  @P0 LOP3.LUT R69, R69, 0x40, RZ, 0xfc, !PT ;  /* 0x0000004045450812 */ /* 0x000fc400078efcff */
[--C-:B------:R-:W-:Y:S02]  /*6dd0*/  LOP3.LUT R11, R11, 0x34, R204.reuse, 0xfe, !PT ;  /* 0x000000340b0b7812 */ /* 0x100fe400078efecc */
[C---:B------:R-:W-:Y:S02]  /*6de0*/  LOP3.LUT P0, RZ, R69.reuse, 0x2, RZ, 0xc0, !PT ;  /* 0x0000000245ff7812 */ /* 0x040fe4000780c0ff */
[----:B------:R-:W-:Y:S02]  /*6df0*/  LOP3.LUT R69, R69, 0xffffff7f, RZ, 0xc0, !PT ;  /* 0xffffff7f45457812 */ /* 0x000fe400078ec0ff */
[----:B------:R-:W-:Y:S02]  /*6e00*/  LOP3.LUT R13, R13, 0x33, R204, 0xfe, !PT ;  /* 0x000000330d0d7812 */ /* 0x000fe400078efecc */
[-C--:B------:R-:W-:Y:S02]  /*6e10*/  ISETP.GT.U32.AND P4, PT, R9, R68.reuse, PT ;  /* 0x000000440900720c */ /* 0x080fe40003f84070 */
[----:B------:R-:W-:-:S02]  /*6e20*/  ISETP.GT.U32.AND P5, PT, R11, R68, PT ;  /* 0x000000440b00720c */ /* 0x000fc40003fa4070 */
[----:B------:R-:W-:-:S03]  /*6e30*/  ISETP.GT.U32.AND P6, PT, R13, R68, PT ;  /* 0x000000440d00720c */ /* 0x000fc60003fc4070 */
[----:B------:R-:W-:-:S04]  /*6e40*/  @P0 LOP3.LUT R69, R69, 0x80, RZ, 0xfc, !PT ;  /* 0x0000008045450812 */ /* 0x000fc800078efcff */
[C---:B------:R-:W-:Y:S02]  /*6e50*/  LOP3.LUT P0, RZ, R69.reuse, 0x4, RZ, 0xc0, !PT ;  /* 0x0000000445ff7812 */ /* 0x040fe4000780c0ff */
[----:B------:R-:W-:-:S11]  /*6e60*/  LOP3.LUT R69, R69, 0xfffffeff, RZ, 0xc0, !PT ;  /* 0xfffffeff45457812 */ /* 0x000fd600078ec0ff */
[----:B------:R-:W-:-:S04]  /*6e70*/  @P0 LOP3.LUT R69, R69, 0x100, RZ, 0xfc, !PT ;  /* 0x0000010045450812 */ /* 0x000fc800078efcff */
[C---:B------:R-:W-:Y:S02]  /*6e80*/  LOP3.LUT P0, RZ, R69.reuse, 0x8, RZ, 0xc0, !PT ;  /* 0x0000000845ff7812 */ /* 0x040fe4000780c0ff */
[----:B------:R-:W-:-:S11]  /*6e90*/  LOP3.LUT R69, R69, 0xfffffdff, RZ, 0xc0, !PT ;  /* 0xfffffdff45457812 */ /* 0x000fd600078ec0ff */
[----:B------:R-:W-:Y:S02]  /*6ea0*/  @P0 LOP3.LUT R69, R69, 0x200, RZ, 0xfc, !PT ;  /* 0x0000020045450812 */ /* 0x000fe400078efcff */
[----:B------:R-:W-:Y:S02]  /*6eb0*/  ISETP.GT.U32.AND.EX P0, PT, R7, RZ, PT, P1 ;  /* 0x000000ff0700720c */ /* 0x000fe40003f04110 */
[----:B------:R-:W-:Y:S01]  /*6ec0*/  ISETP.GE.U32.AND P1, PT, R5, R68, PT ;  /* 0x000000440500720c */ /* 0x000fe20003f26070 */
[----:B------:R-:W-:-:S03]  /*6ed0*/  IMAD.U32 R5, RZ, RZ, UR58 ;  /* 0x0000003aff057e24 */ /* 0x000fc6000f8e00ff */
[----:B------:R-:W-:Y:S01]  /*6ee0*/  ISETP.GE.U32.AND.EX P1, PT, R7, RZ, PT, P1 ;  /* 0x000000ff0700720c */ /* 0x000fe20003f26110 */
[----:B------:R-:W-:Y:S01]  /*6ef0*/  IMAD.U32 R7, RZ, RZ, UR58 ;  /* 0x0000003aff077e24 */ /* 0x000fe2000f8e00ff */
[----:B------:R-:W-:-:S04]  /*6f00*/  LOP3.LUT R5, R5, 0x37, R204, 0xfe, !PT ;  /* 0x0000003705057812 */ /* 0x000fc800078efecc */
[--C-:B------:R-:W-:Y:S02]  /*6f10*/  LOP3.LUT R7, R7, 0x36, R204.reuse, 0xfe, !PT ;  /* 0x0000003607077812 */ /* 0x100fe400078efecc */
[-C--:B------:R-:W-:Y:S02]  /*6f20*/  ISETP.GT.U32.AND P2, PT, R5, R68.reuse, PT ;  /* 0x000000440500720c */ /* 0x080fe40003f44070 */
[-C--:B------:R-:W-:Y:S02]  /*6f30*/  ISETP.GT.U32.AND P3, PT, R7, R68.reuse, PT ;  /* 0x000000440700720c */ /* 0x080fe40003f64070 */
[----:B------:R-:W-:Y:S01]  /*6f40*/  LDTM.16dp32bit_t0_t15.x64 R4, tmem[UR18] ;  /* 0x00000012000479ee */ /* 0x000fe20008b00000 */
[----:B------:R-:W1:Y:S02]  /*6f50*/  LDTM.16dp32bit_t16_t31.x64 R4, tmem[UR18+0x40] ;  /* 0x00004012000479ee */ /* 0x000e640008b20000 */
[----:B-1----:R-:W-:Y:S01]  /*6f60*/  FMUL R4, R4, UR43 ;  /* 0x0000002b04047c20 */ /* 0x002fe20008400000 */
[----:B------:R-:W-:Y:S01]  /*6f70*/  FMUL R6, R6, UR43 ;  /* 0x0000002b06067c20 */ /* 0x000fe20008400000 */
[----:B------:R-:W-:Y:S01]  /*6f80*/  FMUL R7, R7, UR43 ;  /* 0x0000002b07077c20 */ /* 0x000fe20008400000 */
[----:B------:R-:W-:Y:S01]  /*6f90*/  FMUL R11, R11, UR43 ;  /* 0x0000002b0b0b7c20 */ /* 0x000fe20008400000 */
[----:B------:R-:W-:Y:S01]  /*6fa0*/  FMUL R5, R5, UR43 ;  /* 0x0000002b05057c20 */ /* 0x000fe20008400000 */
[----:B------:R-:W-:Y:S01]  /*6fb0*/  FSEL R4, R4, -INF , !P0 ;  /* 0xff80000004047808 */ /* 0x000fe20004000000 */
[----:B------:R-:W-:Y:S01]  /*6fc0*/  FMUL R9, R9, UR43 ;  /* 0x0000002b09097c20 */ /* 0x000fe20008400000 */
[----:B------:R-:W-:Y:S01]  /*6fd0*/  LOP3.LUT P0, RZ, R69, 0x200, RZ, 0xc0, !PT ;  /* 0x0000020045ff7812 */ /* 0x000fe2000780c0ff */
[----:B------:R-:W-:Y:S01]  /*6fe0*/  FMUL R12, R12, UR43 ;  /* 0x0000002b0c0c7c20 */ /* 0x000fe20008400000 */
[----:B------:R-:W-:Y:S01]  /*6ff0*/  FSEL R5, R5, -INF , !P1 ;  /* 0xff80000005057808 */ /* 0x000fe20004800000 */
[----:B------:R-:W-:Y:S01]  /*7000*/  FMUL R13, R13, UR43 ;  /* 0x0000002b0d0d7c20 */ /* 0x000fe20008400000 */
[----:B------:R-:W-:Y:S01]  /*7010*/  FSEL R251, R6, -INF , !P0 ;  /* 0xff80000006fb7808 */ /* 0x000fe20004000000 */
[----:B------:R-:W-:Y:S01]  /*7020*/  FMUL R6, R8, UR43 ;  /* 0x0000002b08067c20 */ /* 0x000fe20008400000 */
[C---:B------:R-:W-:Y:S01]  /*7030*/  LOP3.LUT P0, RZ, R69.reuse, 0x100, RZ, 0xc0, !PT ;  /* 0x0000010045ff7812 */ /* 0x040fe2000780c0ff */
[----:B------:R-:W-:Y:S01]  /*7040*/  FMUL R8, R10, UR43 ;  /* 0x0000002b0a087c20 */ /* 0x000fe20008400000 */
[----:B------:R-:W-:Y:S01]  /*7050*/  LOP3.LUT P1, RZ, R69, 0x1, RZ, 0xc0, !PT ;  /* 0x0000000145ff7812 */ /* 0x000fe2000782c0ff */
[----:B------:R-:W-:Y:S01]  /*7060*/  IMAD.U32 R10, RZ, RZ, UR9 ;  /* 0x00000009ff0a7e24 */ /* 0x000fe2000f8e00ff */
        /* <DEDUP_REMOVED lines=8> */
[----:B------:R-:W-:Y:S01]  /*70f0*/  LOP3.LUT P0, RZ, R69, 0x40, RZ, 0xc0, !PT ;  /* 0x0000004045ff7812 */ /* 0x000fe2000780c0ff */
[----:B------:R-:W-:Y:S01]  /*7100*/  FMUL R18, R18, UR43 ;  /* 0x0000002b12127c20 */ /* 0x000fe20008400000 */
[----:B------:R-:W-:Y:S01]  /*7110*/  ISETP.GT.U32.AND.EX P2, PT, R10, RZ, PT, P2 ;  /* 0x000000ff0a00720c */ /* 0x000fe20003f44120 */
[----:B------:R-:W-:Y:S01]  /*7120*/  FMUL R19, R19, UR43 ;  /* 0x0000002b13137c20 */ /* 0x000fe20008400000 */
[----:B------:R-:W-:Y:S01]  /*7130*/  FSEL R8, R8, -INF , !P0 ;  /* 0xff80000008087808 */ /* 0x000fe20004000000 */
[----:B------:R-:W-:Y:S01]  /*7140*/  FMUL R20, R20, UR43 ;  /* 0x0000002b14147c20 */ /* 0x000fe20008400000 */
[-C--:B------:R-:W-:Y:S01]  /*7150*/  ISETP.GT.U32.AND P0, PT, R201, R68.reuse, PT ;  /* 0x00000044c900720c */ /* 0x080fe20003f04070 */
[----:B------:R-:W-:Y:S01]  /*7160*/  IMAD.U32 R201, RZ, RZ, UR58 ;  /* 0x0000003affc97e24 */ /* 0x000fe2000f8e00ff */
[----:B------:R-:W-:Y:S01]  /*7170*/  SEL R10, RZ, 0x1, !P2 ;  /* 0x00000001ff0a7807 */ /* 0x000fe20005000000 */
[----:B------:R-:W-:Y:S01]  /*7180*/  FMUL R21, R21, UR43 ;  /* 0x0000002b15157c20 */ /* 0x000fe20008400000 */
[----:B------:R-:W-:Y:S01]  /*7190*/  ISETP.GT.U32.AND.EX P0, PT, R222, RZ, PT, P0 ;  /* 0x000000ffde00720c */ /* 0x000fe20003f04100 */
[----:B------:R-:W-:Y:S01]  /*71a0*/  FMUL R22, R22, UR43 ;  /* 0x0000002b16167c20 */ /* 0x000fe20008400000 */
[--C-:B------:R-:W-:Y:S01]  /*71b0*/  LOP3.LUT R201, R201, 0x32, R204.reuse, 0xfe, !PT ;  /* 0x00000032c9c97812 */ /* 0x100fe200078efecc */
[----:B------:R-:W-:Y:S01]  /*71c0*/  FMUL R23, R23, UR43 ;  /* 0x0000002b17177c20 */ /* 0x000fe20008400000 */
[----:B------:R-:W-:Y:S01]  /*71d0*/  FSEL R11, R11, -INF , !P0 ;  /* 0xff8000000b0b7808 */ /* 0x000fe20004000000 */
[----:B------:R-:W-:Y:S01]  /*71e0*/  FMUL R24, R24, UR43 ;  /* 0x0000002b18187c20 */ /* 0x000fe20008400000 */
[-C--:B------:R-:W-:Y:S01]  /*71f0*/  ISETP.GT.U32.AND P0, PT, R203, R68.reuse, PT ;  /* 0x00000044cb00720c */ /* 0x080fe20003f04070 */
[----:B------:R-:W-:Y:S01]  /*7200*/  IMAD.U32 R203, RZ, RZ, UR9 ;  /* 0x00000009ffcb7e24 */ /* 0x000fe2000f8e00ff */
[-C--:B------:R-:W-:Y:S01]  /*7210*/  ISETP.GT.U32.AND P1, PT, R201, R68.reuse, PT ;  /* 0x00000044c900720c */ /* 0x080fe20003f24070 */
[----:B------:R-:W-:Y:S01]  /*7220*/  IMAD.U32 R201, RZ, RZ, UR9 ;  /* 0x00000009ffc97e24 */ /* 0x000fe2000f8e00ff */
[----:B------:R-:W-:Y:S01]  /*7230*/  ISETP.GT.U32.AND.EX P0, PT, R214, RZ, PT, P0 ;  /* 0x000000ffd600720c */ /* 0x000fe20003f04100 */
[----:B------:R-:W-:Y:S01]  /*7240*/  IMAD.U32 R214, RZ, RZ, UR9 ;  /* 0x00000009ffd67e24 */ /* 0x000fe2000f8e00ff */
[----:B------:R-:W-:Y:S01]  /*7250*/  ISETP.GT.U32.AND.EX P4, PT, R203, RZ, PT, P4 ;  /* 0x000000ffcb00720c */ /* 0x000fe20003f84140 */
[----:B------:R-:W-:Y:S01]  /*7260*/  IMAD.U32 R203, RZ, RZ, UR58 ;  /* 0x0000003affcb7e24 */ /* 0x000fe2000f8e00ff */
[----:B------:R-:W-:Y:S01]  /*7270*/  FSEL R12, R12, -INF , !P0 ;  /* 0xff8000000c0c7808 */ /* 0x000fe20004000000 */
[----:B------:R-:W-:Y:S01]  /*7280*/  FMUL R25, R25, UR43 ;  /* 0x0000002b19197c20 */ /* 0x000fe20008400000 */
[-C--:B------:R-:W-:Y:S01]  /*7290*/  ISETP.GT.U32.AND P0, PT, R205, R68.reuse, PT ;  /* 0x00000044cd00720c */ /* 0x080fe20003f04070 */
[----:B------:R-:W-:Y:S01]  /*72a0*/  IMAD.U32 R205, RZ, RZ, UR9 ;  /* 0x00000009ffcd7e24 */ /* 0x000fe2000f8e00ff */
[----:B------:R-:W-:Y:S01]  /*72b0*/  ISETP.GT.U32.AND.EX P3, PT, R201, RZ, PT, P3 ;  /* 0x000000ffc900720c */ /* 0x000fe20003f64130 */
        /* <DEDUP_REMOVED lines=9> */
[--C-:B------:R-:W-:Y:S01]  /*7350*/  LOP3.LUT R201, R201, 0x31, R204.reuse, 0xfe, !PT ;  /* 0x00000031c9c97812 */ /* 0x100fe200078efecc */
[----:B------:R-:W-:Y:S01]  /*7360*/  FMUL R27, R27, UR43 ;  /* 0x0000002b1b1b7c20 */ /* 0x000fe20008400000 */
[----:B------:R-:W-:Y:S01]  /*7370*/  ISETP.GT.U32.AND.EX P0, PT, R210, RZ, PT, P0 ;  /* 0x000000ffd200720c */ /* 0x000fe20003f04100 */
[----:B------:R-:W-:Y:S01]  /*7380*/  IMAD.U32 R210, RZ, RZ, UR9 ;  /* 0x00000009ffd27e24 */ /* 0x000fe2000f8e00ff */
[-C--:B------:R-:W-:Y:S01]  /*7390*/  ISETP.GT.U32.AND P2, PT, R201, R68.reuse, PT ;  /* 0x00000044c900720c */ /* 0x080fe20003f44070 */
[----:B------:R-:W-:Y:S01]  /*73a0*/  FMUL R28, R28, UR43 ;  /* 0x0000002b1c1c7c20 */ /* 0x000fe20008400000 */
[----:B------:R-:W-:Y:S01]  /*73b0*/  ISETP.GT.U32.AND.EX P6, PT, R205, RZ, PT, P6 ;  /* 0x000000ffcd00720c */ /* 0x000fe20003fc4160 */
[----:B------:R-:W-:Y:S01]  /*73c0*/  IMAD.U32 R205, RZ, RZ, UR58 ;  /* 0x0000003affcd7e24 */ /* 0x000fe2000f8e00ff */
[--C-:B------:R-:W-:Y:S01]  /*73d0*/  LOP3.LUT R203, R203, 0x30, R204.reuse, 0xfe, !PT ;  /* 0x00000030cbcb7812 */ /* 0x100fe200078efecc */
[----:B------:R-:W-:Y:S01]  /*73e0*/  FMUL R29, R29, UR43 ;  /* 0x0000002b1d1d7c20 */ /* 0x000fe20008400000 */
        /* <DEDUP_REMOVED lines=10> */
[----:B------:R-:W-:Y:S01]  /*7490*/  SEL R201, RZ, 0x1fffe, !P3 ;  /* 0x0001fffeffc97807 */ /* 0x000fe20005800000 */
[----:B------:R-:W-:Y:S01]  /*74a0*/  FMUL R32, R32, UR43 ;  /* 0x0000002b20207c20 */ /* 0x000fe20008400000 */
[-C--:B------:R-:W-:Y:S01]  /*74b0*/  ISETP.GT.U32.AND P3, PT, R203, R68.reuse, PT ;  /* 0x00000044cb00720c */ /* 0x080fe20003f64070 */
[----:B------:R-:W-:Y:S01]  /*74c0*/  FMUL R33, R33, UR43 ;  /* 0x0000002b21217c20 */ /* 0x000fe20008400000 */
[--C-:B------:R-:W-:Y:S01]  /*74d0*/  LOP3.LUT R205, R205, 0x3c, R204.reuse, 0xfe, !PT ;  /* 0x0000003ccdcd7812 */ /* 0x100fe200078efecc */
[----:B------:R-:W-:Y:S01]  /*74e0*/  FMUL R34, R34, UR43 ;  /* 0x0000002b22227c20 */ /* 0x000fe20008400000 */
[----:B------:R-:W-:Y:S01]  /*74f0*/  SEL R203, RZ, 0x4, !P4 ;  /* 0x00000004ffcb7807 */ /* 0x000fe20006000000 */
[----:B------:R-:W-:Y:S01]  /*7500*/  FMUL R35, R35, UR43 ;  /* 0x0000002b23237c20 */ /* 0x000fe20008400000 */
[----:B------:R-:W-:Y:S01]  /*7510*/  ISETP.GT.U32.AND.EX P0, PT, R212, RZ, PT, P0 ;  /* 0x000000ffd400720c */ /* 0x000fe20003f04100 */
[----:B------:R-:W-:Y:S01]  /*7520*/  IMAD.U32 R212, RZ, RZ, UR9 ;  /* 0x00000009ffd47e24 */ /* 0x000fe2000f8e00ff */
[-C--:B------:R-:W-:Y:S01]  /*7530*/  ISETP.GT.U32.AND P4, PT, R214, R68.reuse, PT ;  /* 0x00000044d600720c */ /* 0x080fe20003f84070 */
[----:B------:R-:W-:Y:S01]  /*7540*/  FMUL R36, R36, UR43 ;  /* 0x0000002b24247c20 */ /* 0x000fe20008400000 */
[--C-:B------:R-:W-:Y:S01]  /*7550*/  LOP3.LUT R220, R220, 0x3f, R204.reuse, 0xfe, !PT ;  /* 0x0000003fdcdc7812 */ /* 0x100fe200078efecc */
[----:B------:R-:W-:Y:S01]  /*7560*/  FMUL R37, R37, UR43 ;  /* 0x0000002b25257c20 */ /* 0x000fe20008400000 */
        /* <DEDUP_REMOVED lines=8> */
[----:B------:R-:W-:Y:S01]  /*75f0*/  FSEL R15, R15, -INF , !P0 ;  /* 0xff8000000f0f7808 */ /* 0x000fe20004000000 */
[----:B------:R-:W-:Y:S01]  /*7600*/  FMUL R43, R43, UR43 ;  /* 0x0000002b2b2b7c20 */ /* 0x000fe20008400000 */
[-C--:B------:R-:W-:Y:S01]  /*7610*/  ISETP.GT.U32.AND P6, PT, R220, R68.reuse, PT ;  /* 0x00000044dc00720c */ /* 0x080fe20003fc4070 */
[----:B------:R-:W-:Y:S01]  /*7620*/  FMUL R45, R45, UR43 ;  /* 0x0000002b2d2d7c20 */ /* 0x000fe20008400000 */
[----:B------:R-:W-:Y:S01]  /*7630*/  ISETP.GT.U32.AND.EX P3, PT, R210, RZ, PT, P3 ;  /* 0x000000ffd200720c */ /* 0x000fe20003f64130 */
[----:B------:R-:W-:Y:S01]  /*7640*/  IMAD.U32 R210, RZ, RZ, UR58 ;  /* 0x0000003affd27e24 */ /* 0x000fe2000f8e00ff */
[-C--:B------:R-:W-:Y:S01]  /*7650*/  ISETP.GT.U32.AND P0, PT, R211, R68.reuse, PT ;  /* 0x00000044d300720c */ /* 0x080fe20003f04070 */
[----:B------:R-:W-:Y:S01]  /*7660*/  IMAD.U32 R211, RZ, RZ, UR9 ;  /* 0x00000009ffd37e24 */ /* 0x000fe2000f8e00ff */
[----:B------:R-:W-:Y:S01]  /*7670*/  SEL R220, RZ, 0x1fffe, !P1 ;  /* 0x0001fffeffdc7807 */ /* 0x000fe20004800000 */
[----:B------:R-:W-:Y:S01]  /*7680*/  FMUL R41, R41, UR43 ;  /* 0x0000002b29297c20 */ /* 0x000fe20008400000 */
[-C--:B------:R-:W-:Y:S01]  /*7690*/  ISETP.GT.U32.AND P1, PT, R207, R68.reuse, PT ;  /* 0x00000044cf00720c */ /* 0x080fe20003f24070 */
[----:B------:R-:W-:Y:S01]  /*76a0*/  IMAD.IADD R10, R10, 0x1, R201 ;  /* 0x000000010a0a7824 */ /* 0x000fe200078e02c9 */
[----:B------:R-:W-:Y:S01]  /*76b0*/  ISETP.GT.U32.AND.EX P4, PT, R209, RZ, PT, P4 ;  /* 0x000000ffd100720c */ /* 0x000fe20003f84140 */
[----:B------:R-:W-:Y:S01]  /*76c0*/  IMAD.U32 R209, RZ, RZ, UR58 ;  /* 0x0000003affd17e24 */ /* 0x000fe2000f8e00ff */
[----:B------:R-:W-:Y:S01]  /*76d0*/  ISETP.GT.U32.AND.EX P5, PT, R212, RZ, PT, P5 ;  /* 0x000000ffd400720c */ /* 0x000fe20003fa4150 */
[----:B------:R-:W-:Y:S01]  /*76e0*/  IMAD.U32 R212, RZ, RZ, UR58 ;  /* 0x0000003affd47e24 */ /* 0x000fe2000f8e00ff */
[----:B------:R-:W-:Y:S01]  /*76f0*/  ISETP.GT.U32.AND.EX P0, PT, R218, RZ, PT, P0 ;  /* 0x000000ffda00720c */ /* 0x000fe20003f04100 */
[----:B------:R-:W-:Y:S01]  /*7700*/  IMAD.U32 R218, RZ, RZ, UR58 ;  /* 0x0000003affda7e24 */ /* 0x000fe2000f8e00ff */
[----:B------:R-:W-:Y:S01]  /*7710*/  LOP3.LUT R210, R210, 0x3b, R204, 0xfe, !PT ;  /* 0x0000003bd2d27812 */ /* 0x000fe200078efecc */
[----:B------:R-:W-:Y:S01]  /*7720*/  IMAD.IADD R205, R205, 0x1, R220 ;  /* 0x00000001cdcd7824 */ /* 0x000fe200078e02dc */
[----:B------:R-:W-:Y:S01]  /*7730*/  ISETP.GT.U32.AND.EX P1, PT, R211, RZ, PT, P1 ;  /* 0x000000ffd300720c */ /* 0x000fe20003f24110 */
[----:B------:R-:W-:Y:S01]  /*7740*/  IMAD.U32 R211, RZ, RZ, UR58 ;  /* 0x0000003affd37e24 */ /* 0x000fe2000f8e00ff */
        /* <DEDUP_REMOVED lines=22> */
[-C--:B------:R-:W-:Y:S01]  /*78b0*/  ISETP.GT.U32.AND P0, PT, R218, R68.reuse, PT ;  /* 0x00000044da00720c */ /* 0x080fe20003f04070 */
[----:B------:R-:W-:Y:S01]  /*78c0*/  IMAD.U32 R218, RZ, RZ, UR9 ;  /* 0x00000009ffda7e24 */ /* 0x000fe2000f8e00ff */
[----:B------:R-:W-:Y:S01]  /*78d0*/  SEL R212, RZ, 0x7fff8, !P5 ;  /* 0x0007fff8ffd47807 */ /* 0x000fe20006800000 */
[----:B------:R-:W-:Y:S01]  /*78e0*/  FMUL R56, R56, UR43 ;  /* 0x0000002b38387c20 */ /* 0x000fe20008400000 */
[----:B------:R-:W-:Y:S01]  /*78f0*/  ISETP.GT.U32.AND P5, PT, R211, R68, PT ;  /* 0x00000044d300720c */ /* 0x000fe20003fa4070 */
[----:B------:R-:W-:Y:S01]  /*7900*/  FMUL R58, R58, UR43 ;  /* 0x0000002b3a3a7c20 */ /* 0x000fe20008400000 */
[C---:B------:R-:W-:Y:S01]  /*7910*/  ISETP.GT.U32.AND.EX P2, PT, R218.reuse, RZ, PT, P2 ;  /* 0x000000ffda00720c */ /* 0x040fe20003f44120 */
[----:B------:R-:W-:Y:S01]  /*7920*/  FMUL R59, R59, UR43 ;  /* 0x0000002b3b3b7c20 */ /* 0x000fe20008400000 */
[----:B------:R-:W-:Y:S01]  /*7930*/  ISETP.GT.U32.AND.EX P3, PT, R218, RZ, PT, P3 ;  /* 0x000000ffda00720c */ /* 0x000fe20003f64130 */
[----:B------:R-:W-:Y:S01]  /*7940*/  FMUL R60, R60, UR43 ;  /* 0x0000002b3c3c7c20 */ /* 0x000fe20008400000 */
[C---:B------:R-:W-:Y:S01]  /*7950*/  ISETP.GT.U32.AND.EX P4, PT, R218.reuse, RZ, PT, P4 ;  /* 0x000000ffda00720c */ /* 0x040fe20003f84140 */
[----:B------:R-:W-:Y:S01]  /*7960*/  FMUL R61, R61, UR43 ;  /* 0x0000002b3d3d7c20 */ /* 0x000fe20008400000 */
[----:B------:R-:W-:Y:S01]  /*7970*/  ISETP.GT.U32.AND.EX P5, PT, R218, RZ, PT, P5 ;  /* 0x000000ffda00720c */ /* 0x000fe20003fa4150 */
[----:B------:R-:W-:Y:S01]  /*7980*/  IMAD.U32 R218, RZ, RZ, UR58 ;  /* 0x0000003affda7e24 */ /* 0x000fe2000f8e00ff */
[----:B------:R-:W-:Y:S01]  /*7990*/  SEL R211, RZ, 0x1fffe, !P1 ;  /* 0x0001fffeffd37807 */ /* 0x000fe20004800000 */
[----:B------:R-:W-:Y:S01]  /*79a0*/  FMUL R62, R62, UR43 ;  /* 0x0000002b3e3e7c20 */ /* 0x000fe20008400000 */
[----:B------:R-:W-:Y:S01]  /*79b0*/  SEL R222, RZ, 0x4, !P4 ;  /* 0x00000004ffde7807 */ /* 0x000fe20006000000 */
[----:B------:R-:W-:Y:S01]  /*79c0*/  FMUL R63, R63, UR43 ;  /* 0x0000002b3f3f7c20 */ /* 0x000fe20008400000 */
[----:B------:R-:W-:-:S02]  /*79d0*/  LOP3.LUT R218, R218, 0x2d, R204, 0xfe, !PT ;  /* 0x0000002ddada7812 */ /* 0x000fc400078efecc */
[-C--:B------:R-:W-:Y:S02]  /*79e0*/  ISETP.GT.U32.AND P4, PT, R245, R68.reuse, PT ;  /* 0x00000044f500720c */ /* 0x080fe40003f84070 */
[-C--:B------:R-:W-:Y:S02]  /*79f0*/  ISETP.GT.U32.AND P1, PT, R218, R68.reuse, PT ;  /* 0x00000044da00720c */ /* 0x080fe40003f24070 */
[----:B------:R-:W-:Y:S02]  /*7a00*/  SEL R218, RZ, 0x1, !P2 ;  /* 0x00000001ffda7807 */ /* 0x000fe40005000000 */
[-C--:B------:R-:W-:Y:S02]  /*7a10*/  ISETP.GT.U32.AND P2, PT, R249, R68.reuse, PT ;  /* 0x00000044f900720c */ /* 0x080fe40003f44070 */
[----:B------:R-:W-:Y:S02]  /*7a20*/  SEL R249, RZ, 0x1fffe, !P3 ;  /* 0x0001fffefff97807 */ /* 0x000fe40005800000 */
[----:B------:R-:W-:Y:S01]  /*7a30*/  ISETP.GT.U32.AND P3, PT, R247, R68, PT ;  /* 0x00000044f700720c */ /* 0x000fe20003f64070 */
[----:B------:R-:W-:Y:S01]  /*7a40*/  IMAD.U32 R247, RZ, RZ, UR58 ;  /* 0x0000003afff77e24 */ /* 0x000fe2000f8e00ff */
[----:B------:R-:W-:Y:S01]  /*7a50*/  ISETP.GT.U32.AND.EX P2, PT, R216, RZ, PT, P2 ;  /* 0x000000ffd800720c */ /* 0x000fe20003f44120 */
[----:B------:R-:W-:Y:S01]  /*7a60*/  IMAD.IADD R218, R218, 0x1, R249 ;  /* 0x00000001dada7824 */ /* 0x000fe200078e02f9 */
[----:B------:R-:W-:-:S02]  /*7a70*/  ISETP.GT.U32.AND.EX P3, PT, R250, RZ, PT, P3 ;  /* 0x000000fffa00720c */ /* 0x000fc40003f64130 */
[----:B------:R-:W-:Y:S02]  /*7a80*/  ISETP.GT.U32.AND.EX P4, PT, R248, RZ, PT, P4 ;  /* 0x000000fff800720c */ /* 0x000fe40003f84140 */
[----:B------:R-:W-:Y:S02]  /*7a90*/  FSEL R17, R17, -INF , !P2 ;  /* 0xff80000011117808 */ /* 0x000fe40005000000 */
[-C--:B------:R-:W-:Y:S02]  /*7aa0*/  ISETP.GT.U32.AND P2, PT, R213, R68.reuse, PT ;  /* 0x00000044d500720c */ /* 0x080fe40003f44070 */
[----:B------:R-:W-:Y:S02]  /*7ab0*/  FSEL R18, R18, -INF , !P3 ;  /* 0xff80000012127808 */ /* 0x000fe40005800000 */
[----:B------:R-:W-:Y:S02]  /*7ac0*/  FSEL R19, R19, -INF , !P4 ;  /* 0xff80000013137808 */ /* 0x000fe40006000000 */
[-C--:B------:R-:W-:Y:S01]  /*7ad0*/  ISETP.GT.U32.AND P3, PT, R215, R68.reuse, PT ;  /* 0x00000044d700720c */ /* 0x080fe20003f64070 */
[----:B------:R-:W-:Y:S01]  /*7ae0*/  IMAD.U32 R215, RZ, RZ, UR58 ;  /* 0x0000003affd77e24 */ /* 0x000fe2000f8e00ff */
[----:B------:R-:W-:Y:S01]  /*7af0*/  ISETP.GT.U32.AND P4, PT, R217, R68, PT ;  /* 0x00000044d900720c */ /* 0x000fe20003f84070 */
[----:B------:R-:W-:Y:S01]  /*7b00*/  IMAD.U32 R217, RZ, RZ, UR58 ;  /* 0x0000003affd97e24 */ /* 0x000fe2000f8e00ff */
[----:B------:R-:W-:-:S02]  /*7b10*/  ISETP.GT.U32.AND.EX P2, PT, R246, RZ, PT, P2 ;  /* 0x000000fff600720c */ /* 0x000fc40003f44120 */
[----:B------:R-:W-:Y:S02]  /*7b20*/  ISETP.GT.U32.AND.EX P3, PT, R244, RZ, PT, P3 ;  /* 0x000000fff400720c */ /* 0x000fe40003f64130 */
[----:B------:R-:W-:Y:S02]  /*7b30*/  ISETP.GT.U32.AND.EX P4, PT, R242, RZ, PT, P4 ;  /* 0x000000fff200720c */ /* 0x000fe40003f84140 */
[----:B------:R-:W-:Y:S02]  /*7b40*/  FSEL R20, R20, -INF , !P2 ;  /* 0xff80000014147808 */ /* 0x000fe40005000000 */
[----:B------:R-:W-:Y:S01]  /*7b50*/  ISETP.GT.U32.AND P2, PT, R219, R68, PT ;  /* 0x00000044db00720c */ /* 0x000fe20003f44070 */
[----:B------:R-:W-:Y:S01]  /*7b60*/  IMAD.U32 R219, RZ, RZ, UR58 ;  /* 0x0000003affdb7e24 */ /* 0x000fe2000f8e00ff */
[----:B------:R-:W-:Y:S02]  /*7b70*/  FSEL R21, R21, -INF , !P3 ;  /* 0xff80000015157808 */ /* 0x000fe40005800000 */
[----:B------:R-:W-:-:S02]  /*7b80*/  FSEL R22, R22, -INF , !P4 ;  /* 0xff80000016167808 */ /* 0x000fc40006000000 */
[-C--:B------:R-:W-:Y:S01]  /*7b90*/  ISETP.GT.U32.AND P3, PT, R221, R68.reuse, PT ;  /* 0x00000044dd00720c */ /* 0x080fe20003f64070 */
[----:B------:R-:W-:Y:S01]  /*7ba0*/  IMAD.U32 R221, RZ, RZ, UR58 ;  /* 0x0000003affdd7e24 */ /* 0x000fe2000f8e00ff */
[----:B------:R-:W-:Y:S01]  /*7bb0*/  ISETP.GT.U32.AND P4, PT, R223, R68, PT ;  /* 0x00000044df00720c */ /* 0x000fe20003f84070 */
[----:B------:R-:W-:Y:S01]  /*7bc0*/  IMAD.U32 R223, RZ, RZ, UR58 ;  /* 0x0000003affdf7e24 */ /* 0x000fe2000f8e00ff */
[----:B------:R-:W-:Y:S02]  /*7bd0*/  ISETP.GT.U32.AND.EX P2, PT, R240, RZ, PT, P2 ;  /* 0x000000fff000720c */ /* 0x000fe40003f44120 */
[----:B------:R-:W-:Y:S02]  /*7be0*/  ISETP.GT.U32.AND.EX P3, PT, R238, RZ, PT, P3 ;  /* 0x000000ffee00720c */ /* 0x000fe40003f64130 */
[----:B------:R-:W-:Y:S02]  /*7bf0*/  ISETP.GT.U32.AND.EX P4, PT, R236, RZ, PT, P4 ;  /* 0x000000ffec00720c */ /* 0x000fe40003f84140 */
[----:B------:R-:W-:-:S02]  /*7c00*/  FSEL R23, R23, -INF , !P2 ;  /* 0xff80000017177808 */ /* 0x000fc40005000000 */
[-C--:B------:R-:W-:Y:S01]  /*7c10*/  ISETP.GT.U32.AND P2, PT, R225, R68.reuse, PT ;  /* 0x00000044e100720c */ /* 0x080fe20003f44070 */
[----:B------:R-:W-:Y:S01]  /*7c20*/  IMAD.U32 R225, RZ, RZ, UR58 ;  /* 0x0000003affe17e24 */ /* 0x000fe2000f8e00ff */
        /* <DEDUP_REMOVED lines=28> */
[----:B------:R-:W-:Y:S02]  /*7df0*/  ISETP.GT.U32.AND P4, PT, R241, R68, PT ;  /* 0x00000044f100720c */ /* 0x000fe40003f84070 */
[----:B------:R-:W-:-:S02]  /*7e00*/  ISETP.GT.U32.AND.EX P2, PT, R208, RZ, PT, P2 ;  /* 0x000000ffd000720c */ /* 0x000fc40003f44120 */
[----:B------:R-:W-:Y:S01]  /*7e10*/  ISETP.GT.U32.AND.EX P3, PT, R200, RZ, PT, P3 ;  /* 0x000000ffc800720c */ /* 0x000fe20003f64130 */
[----:B------:R-:W-:Y:S01]  /*7e20*/  IMAD.U32 R200, RZ, RZ, UR9 ;  /* 0x00000009ffc87e24 */ /* 0x000fe2000f8e00ff */
[----:B------:R-:W-:Y:S02]  /*7e30*/  ISETP.GT.U32.AND.EX P4, PT, R202, RZ, PT, P4 ;  /* 0x000000ffca00720c */ /* 0x000fe40003f84140 */
[--C-:B------:R-:W-:Y:S02]  /*7e40*/  LOP3.LUT R247, R247, 0x20, R204.reuse, 0xfe, !PT ;  /* 0x00000020f7f77812 */ /* 0x100fe400078efecc */
[----:B------:R-:W-:Y:S02]  /*7e50*/  LOP3.LUT R239, R239, 0x21, R204, 0xfe, !PT ;  /* 0x00000021efef7812 */ /* 0x000fe400078efecc */
[----:B------:R-:W-:Y:S02]  /*7e60*/  FSEL R32, R32, -INF , !P2 ;  /* 0xff80000020207808 */ /* 0x000fe40005000000 */
[----:B------:R-:W-:-:S02]  /*7e70*/  ISETP.GT.U32.AND P2, PT, R243, R68, PT ;  /* 0x00000044f300720c */ /* 0x000fc40003f44070 */
[----:B------:R-:W-:Y:S01]  /*7e80*/  FSEL R213, R33, -INF , !P3 ;  /* 0xff80000021d57808 */ /* 0x000fe20005800000 */
[----:B------:R-:W-:Y:S01]  /*7e90*/  IMAD.U32 R33, RZ, RZ, UR9 ;  /* 0x00000009ff217e24 */ /* 0x000fe2000f8e00ff */
[----:B------:R-:W-:Y:S02]  /*7ea0*/  FSEL R34, R34, -INF , !P4 ;  /* 0xff80000022227808 */ /* 0x000fe40006000000 */
[-C--:B------:R-:W-:Y:S02]  /*7eb0*/  ISETP.GT.U32.AND P4, PT, R247, R68.reuse, PT ;  /* 0x00000044f700720c */ /* 0x080fe40003f84070 */
[----:B------:R-:W-:Y:S02]  /*7ec0*/  ISETP.GT.U32.AND P3, PT, R239, R68, PT ;  /* 0x00000044ef00720c */ /* 0x000fe40003f64070 */
[----:B------:R-:W-:Y:S02]  /*7ed0*/  ISETP.GT.U32.AND.EX P2, PT, R206, RZ, PT, P2 ;  /* 0x000000ffce00720c */ /* 0x000fe40003f44120 */
[----:B------:R-:W-:-:S02]  /*7ee0*/  LOP3.LUT R237, R237, 0x22, R204, 0xfe, !PT ;  /* 0x00000022eded7812 */ /* 0x000fc400078efecc */
[----:B------:R-:W-:Y:S02]  /*7ef0*/  ISETP.GT.U32.AND.EX P4, PT, R200, RZ, PT, P4 ;  /* 0x000000ffc800720c */ /* 0x000fe40003f84140 */
[--C-:B------:R-:W-:Y:S02]  /*7f00*/  LOP3.LUT R235, R235, 0x24, R204.reuse, 0xfe, !PT ;  /* 0x00000024ebeb7812 */ /* 0x100fe400078efecc */
[----:B------:R-:W-:Y:S02]  /*7f10*/  ISETP.GT.U32.AND.EX P3, PT, R33, RZ, PT, P3 ;  /* 0x000000ff2100720c */ /* 0x000fe40003f64130 */
[----:B------:R-:W-:Y:S02]  /*7f20*/  LOP3.LUT R215, R215, 0x23, R204, 0xfe, !PT ;  /* 0x00000023d7d77812 */ /* 0x000fe400078efecc */
[----:B------:R-:W-:Y:S02]  /*7f30*/  FSEL R35, R35, -INF , !P2 ;  /* 0xff80000023237808 */ /* 0x000fe40005000000 */
[----:B------:R-:W-:-:S02]  /*7f40*/  ISETP.GT.U32.AND P2, PT, R237, R68, PT ;  /* 0x00000044ed00720c */ /* 0x000fc40003f44070 */
[----:B------:R-:W-:Y:S01]  /*7f50*/  FSEL R200, R36, -INF , !P4 ;  /* 0xff80000024c87808 */ /* 0x000fe20006000000 */
[----:B------:R-:W-:Y:S01]  /*7f60*/  IMAD.U32 R36, RZ, RZ, UR9 ;  /* 0x00000009ff247e24 */ /* 0x000fe2000f8e00ff */
[-C--:B------:R-:W-:Y:S02]  /*7f70*/  ISETP.GT.U32.AND P4, PT, R235, R68.reuse, PT ;  /* 0x00000044eb00720c */ /* 0x080fe40003f84070 */
[----:B------:R-:W-:Y:S01]  /*7f80*/  FSEL R202, R37, -INF , !P3 ;  /* 0xff80000025ca7808 */ /* 0x000fe20005800000 */
[----:B------:R-:W-:Y:S01]  /*7f90*/  IMAD.U32 R37, RZ, RZ, UR9 ;  /* 0x00000009ff257e24 */ /* 0x000fe2000f8e00ff */
[----:B------:R-:W-:Y:S02]  /*7fa0*/  ISETP.GT.U32.AND P3, PT, R215, R68, PT ;  /* 0x00000044d700720c */ /* 0x000fe40003f64070 */
[----:B------:R-:W-:Y:S02]  /*7fb0*/  ISETP.GT.U32.AND.EX P2, PT, R33, RZ, PT, P2 ;  /* 0x000000ff2100720c */ /* 0x000fe40003f44120 */
[----:B------:R-:W-:-:S02]  /*7fc0*/  LOP3.LUT R217, R217, 0x25, R204, 0xfe, !PT ;  /* 0x00000025d9d97812 */ /* 0x000fc400078efecc */
[----:B------:R-:W-:Y:S02]  /*7fd0*/  ISETP.GT.U32.AND.EX P4, PT, R33, RZ, PT, P4 ;  /* 0x000000ff2100720c */ /* 0x000fe40003f84140 */
[--C-:B------:R-:W-:Y:S02]  /*7fe0*/  LOP3.LUT R219, R219, 0x28, R204.reuse, 0xfe, !PT ;  /* 0x00000028dbdb7812 */ /* 0x100fe400078efecc */
[----:B------:R-:W-:Y:S02]  /*7ff0*/  ISETP.GT.U32.AND.EX P3, PT, R36, RZ, PT, P3 ;  /* 0x000000ff2400720c */ /* 0x000fe40003f64130 */
[--C-:B------:R-:W-:Y:S02]  /*8000*/  LOP3.LUT R233, R233, 0x27, R204.reuse, 0xfe, !PT ;  /* 0x00000027e9e97812 */ /* 0x100fe400078efecc */
[--C-:B------:R-:W-:Y:S02]  /*8010*/  LOP3.LUT R229, R229, 0x2c, R204.reuse, 0xfe, !PT ;  /* 0x0000002ce5e57812 */ /* 0x100fe400078efecc */
[----:B------:R-:W-:-:S02]  /*8020*/  LOP3.LUT R221, R221, 0x2b, R204, 0xfe, !PT ;  /* 0x0000002bdddd7812 */ /* 0x000fc400078efecc */
[--C-:B------:R-:W-:Y:S02]  /*8030*/  LOP3.LUT R227, R227, 0x2a, R204.reuse, 0xfe, !PT ;  /* 0x0000002ae3e37812 */ /* 0x100fe400078efecc */
[--C-:B------:R-:W-:Y:S02]  /*8040*/  LOP3.LUT R225, R225, 0x29, R204.reuse, 0xfe, !PT ;  /* 0x00000029e1e17812 */ /* 0x100fe400078efecc */
[--C-:B------:R-:W-:Y:S02]  /*8050*/  LOP3.LUT R231, R231, 0x26, R204.reuse, 0xfe, !PT ;  /* 0x00000026e7e77812 */ /* 0x100fe400078efecc */
[----:B------:R-:W-:Y:S02]  /*8060*/  LOP3.LUT R223, R223, 0x2e, R204, 0xfe, !PT ;  /* 0x0000002edfdf7812 */ /* 0x000fe400078efecc */
[----:B------:R-:W-:Y:S01]  /*8070*/  FSEL R215, R38, -INF , !P2 ;  /* 0xff80000026d77808 */ /* 0x000fe20005000000 */
[----:B------:R-:W-:Y:S01]  /*8080*/  IMAD.U32 R38, RZ, RZ, UR9 ;  /* 0x00000009ff267e24 */ /* 0x000fe2000f8e00ff */
[----:B------:R-:W-:-:S02]  /*8090*/  ISETP.GT.U32.AND P2, PT, R217, R68, PT ;  /* 0x00000044d900720c */ /* 0x000fc40003f44070 */
[----:B------:R-:W-:Y:S02]  /*80a0*/  FSEL R204, R40, -INF , !P4 ;  /* 0xff80000028cc7808 */ /* 0x000fe40006000000 */
[----:B------:R-:W-:Y:S01]  /*80b0*/  FSEL R217, R39, -INF , !P3 ;  /* 0xff80000027d97808 */ /* 0x000fe20005800000 */
[----:B------:R-:W-:Y:S01]  /*80c0*/  IMAD.U32 R39, RZ, RZ, UR9 ;  /* 0x00000009ff277e24 */ /* 0x000fe2000f8e00ff */
[-C--:B------:R-:W-:Y:S02]  /*80d0*/  ISETP.GT.U32.AND P4, PT, R219, R68.reuse, PT ;  /* 0x00000044db00720c */ /* 0x080fe40003f84070 */
[----:B------:R-:W-:Y:S02]  /*80e0*/  ISETP.GT.U32.AND P3, PT, R233, R68, PT ;  /* 0x00000044e900720c */ /* 0x000fe40003f64070 */
[C---:B------:R-:W-:Y:S02]  /*80f0*/  ISETP.GT.U32.AND.EX P4, PT, R33.reuse, RZ, PT, P4 ;  /* 0x000000ff2100720c */ /* 0x040fe40003f84140 */
[----:B------:R-:W-:-:S02]  /*8100*/  ISETP.GT.U32.AND.EX P3, PT, R33, RZ, PT, P3 ;  /* 0x000000ff2100720c */ /* 0x000fc40003f64130 */
[----:B------:R-:W-:Y:S02]  /*8110*/  FSEL R44, R44, -INF , !P4 ;  /* 0xff8000002c2c7808 */ /* 0x000fe40006000000 */
[----:B------:R-:W-:Y:S02]  /*8120*/  FSEL R43, R43, -INF , !P3 ;  /* 0xff8000002b2b7808 */ /* 0x000fe40005800000 */
[-C--:B------:R-:W-:Y:S02]  /*8130*/  ISETP.GT.U32.AND P4, PT, R225, R68.reuse, PT ;  /* 0x00000044e100720c */ /* 0x080fe40003f84070 */
[----:B------:R-:W-:Y:S02]  /*8140*/  ISETP.GT.U32.AND P3, PT, R227, R68, PT ;  /* 0x00000044e300720c */ /* 0x000fe40003f64070 */
[C---:B------:R-:W-:Y:S02]  /*8150*/  ISETP.GT.U32.AND.EX P2, PT, R33.reuse, RZ, PT, P2 ;  /* 0x000000ff2100720c */ /* 0x040fe40003f44120 */
[----:B------:R-:W-:Y:S01]  /*8160*/  ISETP.GT.U32.AND.EX P6, PT, R33, RZ, PT, P6 ;  /* 0x000000ff2100720c */ /* 0x000fe20003fc4160 */
[----:B------:R-:W-:Y:S01]  /*8170*/  FMUL R33, R46, UR43 ;  /* 0x0000002b2e217c20 */ /* 0x000fe20008400000 */
[----:B------:R-:W-:-:S02]  /*8180*/  ISETP.GT.U32.AND.EX P4, PT, R37, RZ, PT, P4 ;  /* 0x000000ff2500720c */ /* 0x000fc40003f84140 */
[----:B------:R-:W-:Y:S02]  /*8190*/  ISETP.GT.U32.AND.EX P3, PT, R36, RZ, PT, P3 ;  /* 0x000000ff2400720c */ /* 0x000fe40003f64130 */
[----:B------:R-:W-:Y:S02]  /*81a0*/  FSEL R46, R45, -INF , !P4 ;  /* 0xff8000002d2e7808 */ /* 0x000fe40006000000 */
[----:B------:R-:W-:Y:S02]  /*81b0*/  FSEL R45, R33, -INF , !P3 ;  /* 0xff800000212d7808 */ /* 0x000fe40005800000 */
[----:B------:R-:W-:Y:S02]  /*81c0*/  FMNMX3 R33, R4, R5, R251, !PT ;  /* 0x0000000504217276 */ /* 0x000fe400078000fb */
[----:B------:R-:W-:Y:S02]  /*81d0*/  ISETP.GT.U32.AND.EX P0, PT, R37, RZ, PT, P0 ;  /* 0x000000ff2500720c */ /* 0x000fe40003f04100 */
[----:B------:R-:W-:-:S02]  /*81e0*/  FMNMX3 R33, R33, R7, R6, !PT ;  /* 0x0000000721217276 */ /* 0x000fc40007800006 */
[----:B------:R-:W-:Y:S02]  /*81f0*/  FSEL R219, R41, -INF , !P2 ;  /* 0xff80000029db7808 */ /* 0x000fe40005000000 */
[----:B------:R-:W-:Y:S02]  /*8200*/  FMNMX3 R37, R33, R9, R8, !PT ;  /* 0x0000000921257276 */ /* 0x000fe40007800008 */
[----:B------:R-:W-:Y:S02]  /*8210*/  ISETP.GT.U32.AND P2, PT, R231, R68, PT ;  /* 0x00000044e700720c */ /* 0x000fe40003f44070 */
[----:B------:R-:W-:Y:S02]  /*8220*/  FMNMX3 R37, R37, R11, R12, !PT ;  /* 0x0000000b25257276 */ /* 0x000fe4000780000c */
[----:B------:R-:W-:Y:S02]  /*8230*/  ISETP.GT.U32.AND.EX P2, PT, R36, RZ, PT, P2 ;  /* 0x000000ff2400720c */ /* 0x000fe40003f44120 */
[----:B------:R-:W-:-:S02]  /*8240*/  FMNMX3 R37, R37, R13, R14, !PT ;  /* 0x0000000d25257276 */ /* 0x000fc4000780000e */
[----:B------:R-:W-:Y:S02]  /*8250*/  SEL R36, RZ, 0x1, !P6 ;  /* 0x00000001ff247807 */ /* 0x000fe40007000000 */
[----:B------:R-:W-:Y:S02]  /*8260*/  FMNMX3 R37, R37, R15, R16, !PT ;  /* 0x0000000f25257276 */ /* 0x000fe40007800010 */
[----:B------:R-:W-:Y:S01]  /*8270*/  LOP3.LUT R10, R10, 0x3, RZ, 0xc0, !PT ;  /* 0x000000030a0a7812 */ /* 0x000fe200078ec0ff */
[----:B------:R-:W-:Y:S01]  /*8280*/  IMAD.IADD R36, R36, 0x1, R211 ;  /* 0x0000000124247824 */ /* 0x000fe200078e02d3 */
[----:B------:R-:W-:Y:S02]  /*8290*/  FMNMX3 R37, R37, R17, R18, !PT ;  /* 0x0000001125257276 */ /* 0x000fe40007800012 */
[----:B------:R-:W-:Y:S02]  /*82a0*/  SEL R245, RZ, 0x7fff8, !P5 ;  /* 0x0007fff8fff57807 */ /* 0x000fe40006800000 */
[----:B------:R-:W-:-:S02]  /*82b0*/  FMNMX3 R37, R37, R19, R20, !PT ;  /* 0x0000001325257276 */ /* 0x000fc40007800014 */
[----:B------:R-:W-:Y:S02]  /*82c0*/  LOP3.LUT R36, R36, 0x3, RZ, 0xc0, !PT ;  /* 0x0000000324247812 */ /* 0x000fe400078ec0ff */
[----:B------:R-:W-:Y:S02]  /*82d0*/  FMNMX3 R37, R37, R21, R22, !PT ;  /* 0x0000001525257276 */ /* 0x000fe40007800016 */
[----:B------:R-:W-:Y:S02]  /*82e0*/  LOP3.LUT R218, R218, 0x3, RZ, 0xc0, !PT ;  /* 0x00000003dada7812 */ /* 0x000fe400078ec0ff */
[----:B------:R-:W-:Y:S02]  /*82f0*/  IADD3 R10, PT, PT, R10, R214, R203 ;  /* 0x000000d60a0a7210 */ /* 0x000fe40007ffe0cb */
[----:B------:R-:W-:Y:S02]  /*8300*/  IADD3 R36, PT, PT, R36, R212, R209 ;  /* 0x000000d424247210 */ /* 0x000fe40007ffe0d1 */
[----:B------:R-:W-:Y:S01]  /*8310*/  FMNMX3 R37, R37, R23, R24, !PT ;  /* 0x0000001725257276 */ /* 0x000fe20007800018 */
[----:B------:R-:W-:Y:S01]  /*8320*/  IMAD.SHL.U32 R10, R10, 0x100, RZ ;  /* 0x000001000a0a7824 */ /* 0x000fe200078e00ff */
[----:B------:R-:W-:-:S02]  /*8330*/  IADD3 R245, PT, PT, R218, R245, R222 ;  /* 0x000000f5daf57210 */ /* 0x000fc40007ffe0de */
[----:B------:R-:W-:Y:S02]  /*8340*/  LOP3.LUT R36, R36, 0xf, RZ, 0xc0, !PT ;  /* 0x0000000f24247812 */ /* 0x000fe400078ec0ff */
[----:B------:R-:W-:Y:S02]  /*8350*/  FMNMX3 R37, R37, R25, R26, !PT ;  /* 0x0000001925257276 */ /* 0x000fe4000780001a */
[----:B------:R-:W-:Y:S01]  /*8360*/  LOP3.LUT R205, R205, 0x3, RZ, 0xc0, !PT ;  /* 0x00000003cdcd7812 */ /* 0x000fe200078ec0ff */
[----:B------:R-:W-:Y:S01]  /*8370*/  IMAD R36, R245, 0x10, R36 ;  /* 0x00000010f5247824 */ /* 0x000fe200078e0224 */
[----:B------:R-:W-:Y:S02]  /*8380*/  FMNMX3 R37, R37, R27, R28, !PT ;  /* 0x0000001b25257276 */ /* 0x000fe4000780001c */
[----:B------:R-:W-:Y:S02]  /*8390*/  IADD3 R205, PT, PT, R205, R210, R207 ;  /* 0x000000d2cdcd7210 */ /* 0x000fe40007ffe0cf */
[----:B------:R-:W-:-:S02]  /*83a0*/  LOP3.LUT R10, R10, 0xf00, RZ, 0xe2, !PT ;  /* 0x00000f000a0a7812 */ /* 0x000fc400078ee2ff */
[----:B------:R-:W-:Y:S02]  /*83b0*/  FMNMX3 R37, R37, R29, R30, !PT ;  /* 0x0000001d25257276 */ /* 0x000fe4000780001e */
[----:B------:R-:W-:Y:S01]  /*83c0*/  LOP3.LUT R33, R36, 0xff, RZ, 0xc0, !PT ;  /* 0x000000ff24217812 */ /* 0x000fe200078ec0ff */
[----:B------:R-:W-:Y:S01]  /*83d0*/  IMAD R10, R205, 0x1000, R10 ;  /* 0x00001000cd0a7824 */ /* 0x000fe200078e020a */
[----:B------:R-:W-:Y:S01]  /*83e0*/  FMNMX3 R37, R37, R31, R32, !PT ;  /* 0x0000001f25257276 */ /* 0x000fe20007800020 */
[----:B------:R-:W-:Y:S01]  /*83f0*/  IMAD.U32 R36, RZ, RZ, UR9 ;  /* 0x00000009ff247e24 */ /* 0x000fe2000f8e00ff */
[----:B------:R-:W-:Y:S01]  /*8400*/  FSEL R206, R42, -INF , !P2 ;  /* 0xff8000002ace7808 */ /* 0x000fe20005000000 */
[----:B------:R-:W-:Y:S01]  /*8410*/  IMAD.IADD R10, R10, 0x1, R33 ;  /* 0x000000010a0a7824 */ /* 0x000fe200078e0221 */
[----:B------:R-:W-:Y:S01]  /*8420*/  FMNMX3 R37, R37, R213, R34, !PT ;  /* 0x000000d525257276 */ /* 0x000fe20007800022 */
[----:B------:R-:W-:Y:S01]  /*8430*/  IMAD.U32 R33, RZ, RZ, UR9 ;  /* 0x00000009ff217e24 */ /* 0x000fe2000f8e00ff */
[----:B------:R-:W-:-:S02]  /*8440*/  ISETP.GT.U32.AND P2, PT, R229, R68, PT ;  /* 0x00000044e500720c */ /* 0x000fc40003f44070 */
[----:B------:R-:W-:Y:S02]  /*8450*/  ISETP.GT.U32.AND P4, PT, R221, R68, PT ;  /* 0x00000044dd00720c */ /* 0x000fe40003f84070 */
[----:B------:R-:W-:Y:S02]  /*8460*/  LOP3.LUT R10, R10, 0xffff, RZ, 0xc0, !PT ;  /* 0x0000ffff0a0a7812 */ /* 0x000fe400078ec0ff */
[----:B------:R-:W-:Y:S02]  /*8470*/  FMNMX3 R37, R37, R35, R200, !PT ;  /* 0x0000002325257276 */ /* 0x000fe400078000c8 */
[----:B------:R-:W-:Y:S02]  /*8480*/  ISETP.GT.U32.AND.EX P1, PT, R39, RZ, PT, P1 ;  /* 0x000000ff2700720c */ /* 0x000fe40003f24110 */
[----:B------:R-:W-:Y:S02]  /*8490*/  ISETP.GT.U32.AND.EX P4, PT, R33, RZ, PT, P4 ;  /* 0x000000ff2100720c */ /* 0x000fe40003f84140 */
[----:B------:R-:W-:-:S02]  /*84a0*/  ISETP.GT.U32.AND.EX P2, PT, R36, RZ, PT, P2 ;  /* 0x000000ff2400720c */ /* 0x000fc40003f44120 */
[--C-:B------:R-:W-:Y:S02]  /*84b0*/  SHF.R.U32.HI R33, RZ, 0xf, R10.reuse ;  /* 0x0000000fff217819 */ /* 0x100fe4000001160a */
[----:B------:R-:W-:Y:S02]  /*84c0*/  SHF.R.U32.HI R36, RZ, 0xd, R10 ;  /* 0x0000000dff247819 */ /* 0x000fe4000001160a */
[----:B------:R-:W-:Y:S02]  /*84d0*/  FMNMX3 R37, R37, R202, R215, !PT ;  /* 0x000000ca25257276 */ /* 0x000fe400078000d7 */
[----:B------:R-:W-:Y:S02]  /*84e0*/  FSEL R47, R47, -INF , !P4 ;  /* 0xff8000002f2f7808 */ /* 0x000fe40006000000 */
[----:B------:R-:W-:Y:S02]  /*84f0*/  FSEL R49, R49, -INF , !P1 ;  /* 0xff80000031317808 */ /* 0x000fe40004800000 */
[----:B------:R-:W-:-:S02]  /*8500*/  LOP3.LUT P4, RZ, R33, 0x1, RZ, 0xc0, !PT ;  /* 0x0000000121ff7812 */ /* 0x000fc4000788c0ff */
[----:B------:R-:W-:Y:S02]  /*8510*/  LOP3.LUT P1, RZ, R36, 0x1, RZ, 0xc0, !PT ;  /* 0x0000000124ff7812 */ /* 0x000fe4000782c0ff */
[----:B------:R-:W-:Y:S02]  /*8520*/  ISETP.GT.U32.AND P3, PT, R223, R68, PT ;  /* 0x00000044df00720c */ /* 0x000fe40003f64070 */
[--C-:B------:R-:W-:Y:S02]  /*8530*/  SHF.R.U32.HI R33, RZ, 0xe, R10.reuse ;  /* 0x0000000eff217819 */ /* 0x100fe4000001160a */
[----:B------:R-:W-:Y:S02]  /*8540*/  SHF.R.U32.HI R36, RZ, 0xb, R10 ;  /* 0x0000000bff247819 */ /* 0x000fe4000001160a */
[----:B------:R-:W-:Y:S02]  /*8550*/  FMNMX3 R37, R37, R217, R204, !PT ;  /* 0x000000d925257276 */ /* 0x000fe400078000cc */
[----:B------:R-:W-:-:S02]  /*8560*/  FSEL R48, R48, -INF , !P2 ;  /* 0xff80000030307808 */ /* 0x000fc40005000000 */
[----:B------:R-:W-:Y:S02]  /*8570*/  FSEL R51, R51, -INF , !P0 ;  /* 0xff80000033337808 */ /* 0x000fe40004000000 */
[----:B------:R-:W-:Y:S02]  /*8580*/  ISETP.GT.U32.AND.EX P3, PT, R38, RZ, PT, P3 ;  /* 0x000000ff2600720c */ /* 0x000fe40003f64130 */
[----:B------:R-:W-:Y:S02]  /*8590*/  LOP3.LUT P2, RZ, R33, 0x1, RZ, 0xc0, !PT ;  /* 0x0000000121ff7812 */ /* 0x000fe4000784c0ff */
[----:B------:R-:W-:Y:S02]  /*85a0*/  LOP3.LUT P0, RZ, R36, 0x1, RZ, 0xc0, !PT ;  /* 0x0000000124ff7812 */ /* 0x000fe4000780c0ff */
[----:B------:R-:W-:Y:S02]  /*85b0*/  FMNMX3 R37, R37, R219, R206, !PT ;  /* 0x000000db25257276 */ /* 0x000fe400078000ce */
[----:B------:R-:W-:-:S02]  /*85c0*/  SHF.R.U32.HI R33, RZ, 0xc, R10 ;  /* 0x0000000cff217819 */ /* 0x000fc4000001160a */
[----:B------:R-:W-:Y:S02]  /*85d0*/  SHF.R.U32.HI R36, RZ, 0x9, R10 ;  /* 0x00000009ff247819 */ /* 0x000fe4000001160a */
[----:B------:R-:W-:Y:S02]  /*85e0*/  FSEL R50, R50, -INF , !P3 ;  /* 0xff80000032327808 */ /* 0x000fe40005800000 */
[----:B------:R-:W-:Y:S02]  /*85f0*/  FSEL R203, R53, -INF , !P2 ;  /* 0xff80000035cb7808 */ /* 0x000fe40005000000 */
[----:B------:R-:W-:Y:S02]  /*8600*/  FMNMX3 R37, R37, R43, R44, !PT ;  /* 0x0000002b25257276 */ /* 0x000fe4000780002c */
[----:B------:R-:W-:Y:S02]  /*8610*/  LOP3.LUT P3, RZ, R33, 0x1, RZ, 0xc0, !PT ;  /* 0x0000000121ff7812 */ /* 0x000fe4000786c0ff */
[----:B------:R-:W-:-:S02]  /*8620*/  LOP3.LUT P2, RZ, R36, 0x1, RZ, 0xc0, !PT ;  /* 0x0000000124ff7812 */ /* 0x000fc4000784c0ff */
[--C-:B------:R-:W-:Y:S02]  /*8630*/  SHF.R.U32.HI R33, RZ, 0xa, R10.reuse ;  /* 0x0000000aff217819 */ /* 0x100fe4000001160a */
[----:B------:R-:W-:Y:S02]  /*8640*/  SHF.R.U32.HI R36, RZ, 0x7, R10 ;  /* 0x00000007ff247819 */ /* 0x000fe4000001160a */
[----:B------:R-:W-:Y:S02]  /*8650*/  FMNMX3 R37, R37, R46, R45, !PT ;  /* 0x0000002e25257276 */ /* 0x000fe4000780002d */
[----:B------:R-:W-:Y:S02]  /*8660*/  FSEL R201, R52, -INF , !P4 ;  /* 0xff80000034c97808 */ /* 0x000fe40006000000 */
[----:B------:R-:W-:Y:S02]  /*8670*/  FSEL R55, R55, -INF , !P3 ;  /* 0xff80000037377808 */ /* 0x000fe40005800000 */
[----:B------:R-:W-:-:S02]  /*8680*/  LOP3.LUT P4, RZ, R33, 0x1, RZ, 0xc0, !PT ;  /* 0x0000000121ff7812 */ /* 0x000fc4000788c0ff */
[----:B------:R-:W-:Y:S02]  /*8690*/  LOP3.LUT P3, RZ, R36, 0x1, RZ, 0xc0, !PT ;  /* 0x0000000124ff7812 */ /* 0x000fe4000786c0ff */
[----:B------:R-:W-:Y:S02]  /*86a0*/  SHF.R.U32.HI R36, RZ, 0x5, R10 ;  /* 0x00000005ff247819 */ /* 0x000fe4000001160a */
[----:B------:R-:W-:Y:S02]  /*86b0*/  FMNMX3 R37, R37, R47, R48, !PT ;  /* 0x0000002f25257276 */ /* 0x000fe40007800030 */
[----:B------:R-:W-:Y:S02]  /*86c0*/  SHF.R.U32.HI R33, RZ, 0x8, R10 ;  /* 0x00000008ff217819 */ /* 0x000fe4000001160a */
[----:B------:R-:W-:Y:S02]  /*86d0*/  FSEL R57, R57, -INF , !P4 ;  /* 0xff80000039397808 */ /* 0x000fe40006000000 */
[----:B------:R-:W-:-:S02]  /*86e0*/  LOP3.LUT P4, RZ, R36, 0x1, RZ, 0xc0, !PT ;  /* 0x0000000124ff7812 */ /* 0x000fc4000788c0ff */
[----:B------:R-:W-:Y:S02]  /*86f0*/  FMNMX3 R36, R37, R49, R50, !PT ;  /* 0x0000003125247276 */ /* 0x000fe40007800032 */
[----:B------:R-:W-:Y:S02]  /*8700*/  FSEL R54, R54, -INF , !P1 ;  /* 0xff80000036367808 */ /* 0x000fe40004800000 */
[----:B------:R-:W-:Y:S02]  /*8710*/  LOP3.LUT P1, RZ, R33, 0x1, RZ, 0xc0, !PT ;  /* 0x0000000121ff7812 */ /* 0x000fe4000782c0ff */
[----:B------:R-:W-:Y:S02]  /*8720*/  SHF.R.U32.HI R33, RZ, 0x6, R10 ;  /* 0x00000006ff217819 */ /* 0x000fe4000001160a */
[----:B------:R-:W-:Y:S02]  /*8730*/  FMNMX3 R36, R36, R51, R201, !PT ;  /* 0x0000003324247276 */ /* 0x000fe400078000c9 */
[----:B------:R-:W-:-:S02]  /*8740*/  FSEL R56, R56, -INF , !P0 ;  /* 0xff80000038387808 */ /* 0x000fc40004000000 */
[----:B------:R-:W-:Y:S02]  /*8750*/  LOP3.LUT P0, RZ, R33, 0x1, RZ, 0xc0, !PT ;  /* 0x0000000121ff7812 */ /* 0x000fe4000780c0ff */
[----:B------:R-:W-:Y:S02]  /*8760*/  SHF.R.U32.HI R33, RZ, 0x4, R10 ;  /* 0x00000004ff217819 */ /* 0x000fe4000001160a */
[----:B------:R-:W-:Y:S02]  /*8770*/  FMNMX3 R36, R36, R203, R54, !PT ;  /* 0x000000cb24247276 */ /* 0x000fe40007800036 */
[----:B------:R-:W-:Y:S02]  /*8780*/  FSEL R58, R58, -INF , !P2 ;  /* 0xff8000003a3a7808 */ /* 0x000fe40005000000 */
[----:B------:R-:W-:Y:S02]  /*8790*/  LOP3.LUT P2, RZ, R33, 0x1, RZ, 0xc0, !PT ;  /* 0x0000000121ff7812 */ /* 0x000fe4000784c0ff */
[----:B------:R-:W-:-:S02]  /*87a0*/  FMNMX3 R36, R36, R55, R56, !PT ;  /* 0x0000003724247276 */ /* 0x000fc40007800038 */
[--C-:B------:R-:W-:Y:S02]  /*87b0*/  SHF.R.U32.HI R38, RZ, 0x3, R10.reuse ;  /* 0x00000003ff267819 */ /* 0x100fe4000001160a */
[--C-:B------:R-:W-:Y:S02]  /*87c0*/  SHF.R.U32.HI R33, RZ, 0x2, R10.reuse ;  /* 0x00000002ff217819 */ /* 0x100fe4000001160a */
[----:B------:R-:W-:Y:S02]  /*87d0*/  SHF.R.U32.HI R10, RZ, 0x1, R10 ;  /* 0x00000001ff0a7819 */ /* 0x000fe4000001160a */
[----:B------:R-:W-:Y:S02]  /*87e0*/  FSEL R59, R59, -INF , !P1 ;  /* 0xff8000003b3b7808 */ /* 0x000fe40004800000 */
[----:B------:R-:W-:Y:S02]  /*87f0*/  FSEL R60, R60, -INF , !P3 ;  /* 0xff8000003c3c7808 */ /* 0x000fe40005800000 */
[----:B------:R-:W-:-:S02]  /*8800*/  FMNMX3 R36, R36, R57, R58, !PT ;  /* 0x0000003924247276 */ /* 0x000fc4000780003a */
[----:B------:R-:W-:Y:S01]  /*8810*/  FSEL R205, R61, -INF , !P0 ;  /* 0xff8000003dcd7808 */ /* 0x000fe20004000000 */
[----:B------:R-:W-:Y:S01]  /*8820*/  FMUL R61, R67, UR43 ;  /* 0x0000002b433d7c20 */ /* 0x000fe20008400000 */
[----:B------:R-:W-:Y:S01]  /*8830*/  LOP3.LUT P0, RZ, R10, 0x1, RZ, 0xc0, !PT ;  /* 0x000000010aff7812 */ /* 0x000fe2000780c0ff */
[----:B------:R-:W-:Y:S01]  /*8840*/  FMUL R10, R64, UR43 ;  /* 0x0000002b400a7c20 */ /* 0x000fe20008400000 */
[----:B------:R-:W-:Y:S02]  /*8850*/  LOP3.LUT P1, RZ, R38, 0x1, RZ, 0xc0, !PT ;  /* 0x0000000126ff7812 */ /* 0x000fe4000782c0ff */
[----:B------:R-:W-:Y:S02]  /*8860*/  FSEL R64, R62, -INF , !P4 ;  /* 0xff8000003e407808 */ /* 0x000fe40006000000 */
[----:B------:R-:W-:Y:S01]  /*8870*/  FMNMX3 R37, R36, R59, R60, !PT ;  /* 0x0000003b24257276 */ /* 0x000fe2000780003c */
[----:B------:R-:W-:Y:S01]  /*8880*/  FMUL R36, R66, UR43 ;  /* 0x0000002b42247c20 */ /* 0x000fe20008400000 */
[----:B------:R-:W-:Y:S01]  /*8890*/  LOP3.LUT P3, RZ, R33, 0x1, RZ, 0xc0, !PT ;  /* 0x0000000121ff7812 */ /* 0x000fe2000786c0ff */
[----:B------:R-:W-:Y:S01]  /*88a0*/  FMUL R33, R65, UR43 ;  /* 0x0000002b41217c20 */ /* 0x000fe20008400000 */
[----:B------:R-:W-:-:S02]  /*88b0*/  FSEL R66, R63, -INF , !P2 ;  /* 0xff8000003f427808 */ /* 0x000fc40005000000 */
[----:B------:R-:W-:Y:S02]  /*88c0*/  FSEL R65, R10, -INF , !P1 ;  /* 0xff8000000a417808 */ /* 0x000fe40004800000 */
[----:B------:R-:W-:Y:S02]  /*88d0*/  FMNMX3 R37, R37, R205, R64, !PT ;  /* 0x000000cd25257276 */ /* 0x000fe40007800040 */
[----:B------:R-:W-:Y:S02]  /*88e0*/  FSEL R62, R33, -INF , !P3 ;  /* 0xff800000213e7808 */ /* 0x000fe40005800000 */
[----:B------:R-:W-:Y:S02]  /*88f0*/  FSEL R63, R36, -INF , !P0 ;  /* 0xff800000243f7808 */ /* 0x000fe40004000000 */
[----:B------:R-:W-:Y:S02]  /*8900*/  FMNMX3 R37, R37, R66, R65, !PT ;  /* 0x0000004225257276 */ /* 0x000fe40007800041 */
[----:B------:R-:W-:-:S02]  /*8910*/  FSEL R61, R61, -INF , !P6 ;  /* 0xff8000003d3d7808 */ /* 0x000fc40007000000 */
[----:B------:R-:W-:Y:S02]  /*8920*/  FMNMX3 R10, R37, R62, R63, !PT ;  /* 0x0000003e250a7276 */ /* 0x000fe4000780003f */
[----:B------:R-:W-:Y:S02]  /*8930*/  LOP3.LUT P5, RZ, R0, 0xff, RZ, 0xc0, !PT ;  /* 0x000000ff00ff7812 */ /* 0x000fe400078ac0ff */
[----:B------:R-:W-:Y:S02]  /*8940*/  FMNMX R10, R61, R10, !PT ;  /* 0x0000000a3d0a7209 */ /* 0x000fe40007800000 */
[----:B------:R-:W-:-:S03]  /*8950*/  IADD3 RZ, P1, PT, R198, UR29, RZ ;  /* 0x0000001dc6ff7c10 */ /* 0x000fc6000ff3e0ff */
[----:B------:R-:W1:Y:S06]  /*8960*/  SHFL.BFLY PT, R52, R10, 0x10, 0x1f ;  /* 0x0e001f000a347f89 */ /* 0x000e6c00000e0000 */
[----:B------:R-:W2:Y:S01]  /*8970*/  @!P5 SYNCS.CCTL.IV [UR13+0xc010] ;  /* 0x00c01000ff00d9b1 */ /* 0x000ea2000800000d */
[----:B------:R-:W-:Y:S01]  /*8980*/  NOP ;  /* 0x0000000000007918 */ /* 0x000fe20000000000 */
[----:B-1----:R-:W-:-:S05]  /*8990*/  FMNMX3 R52, R10, R52, R173, !PT ;  /* 0x000000340a347276 */ /* 0x002fca00078000ad */
[--C-:B------:R-:W-:Y:S01]  /*89a0*/  FADD R6, R6, -R52.reuse ;  /* 0x8000003406067221 */ /* 0x100fe20000000000 */
[----:B------:R-:W-:Y:S01]  /*89b0*/  FADD R33, -R52, R173 ;  /* 0x000000ad34217221 */ /* 0x000fe20000000100 */
[--C-:B------:R-:W-:Y:S01]  /*89c0*/  FADD R5, R5, -R52.reuse ;  /* 0x8000003405057221 */ /* 0x100fe20000000000 */
[--C-:B------:R-:W-:Y:S01]  /*89d0*/  FADD R4, R4, -R52.reuse ;  /* 0x8000003404047221 */ /* 0x100fe20000000000 */
[--C-:B------:R-:W-:Y:S01]  /*89e0*/  FADD R7, R7, -R52.reuse ;  /* 0x8000003407077221 */ /* 0x100fe20000000000 */
[----:B------:R-:W-:Y:S01]  /*89f0*/  FMUL R6, R6, 1.4426950216293334961 ;  /* 0x3fb8aa3b06067820 */ /* 0x000fe20000400000 */
[----:B------:R-:W-:Y:S01]  /*8a00*/  FMUL R33, R33, 1.4426950216293334961 ;  /* 0x3fb8aa3b21217820 */ /* 0x000fe20000400000 */
[----:B------:R-:W-:Y:S01]  /*8a10*/  FMUL R5, R5, 1.4426950216293334961 ;  /* 0x3fb8aa3b05057820 */ /* 0x000fe20000400000 */
[--C-:B------:R-:W-:Y:S01]  /*8a20*/  FADD R251, R251, -R52.reuse ;  /* 0x80000034fbfb7221 */ /* 0x100fe20000000000 */
[----:B------:R-:W-:Y:S01]  /*8a30*/  FMUL R4, R4, 1.4426950216293334961 ;  /* 0x3fb8aa3b04047820 */ /* 0x000fe20000400000 */
[----:B------:R-:W-:Y:S01]  /*8a40*/  FMUL R7, R7, 1.4426950216293334961 ;  /* 0x3fb8aa3b07077820 */ /* 0x000fe20000400000 */
[----:B------:R1:W-:Y:S01]  /*8a50*/  MUFU.EX2 R37, R6 ;  /* 0x0000000600257308 */ /* 0x0003e20000000800 */
[----:B------:R-:W-:Y:S01]  /*8a60*/  FMUL R10, R251, 1.4426950216293334961 ;  /* 0x3fb8aa3bfb0a7820 */ /* 0x000fe20000400000 */
[--C-:B------:R-:W-:Y:S01]  /*8a70*/  FADD R8, R8, -R52.reuse ;  /* 0x8000003408087221 */ /* 0x100fe20000000000 */
[--C-:B------:R-:W-:Y:S01]  /*8a80*/  FADD R9, R9, -R52.reuse ;  /* 0x8000003409097221 */ /* 0x100fe20000000000 */
[--C-:B------:R-:W-:Y:S01]  /*8a90*/  FADD R11, R11, -R52.reuse ;  /* 0x800000340b0b7221 */ /* 0x100fe20000000000 */
[--C-:B------:R-:W-:Y:S01]  /*8aa0*/  FADD R13, R13, -R52.reuse ;  /* 0x800000340d0d7221 */ /* 0x100fe20000000000 */
[----:B------:R-:W-:Y:S01]  /*8ab0*/  FMUL R8, R8, 1.4426950216293334961 ;  /* 0x3fb8aa3b08087820 */ /* 0x000fe20000400000 */
[--C-:B------:R-:W-:Y:S01]  /*8ac0*/  FADD R12, R12, -R52.reuse ;  /* 0x800000340c0c7221 */ /* 0x100fe20000000000 */
[----:B------:R-:W-:Y:S01]  /*8ad0*/  MUFU.EX2 R53, R33 ;  /* 0x0000002100357308 */ /* 0x000fe20000000800 */
[--C-:B-1----:R-:W-:Y:S01]  /*8ae0*/  FADD R6, R15, -R52.reuse ;  /* 0x800000340f067221 */ /* 0x102fe20000000000 */
[----:B------:R-:W-:Y:S01]  /*8af0*/  FMUL R41, R11, 1.4426950216293334961 ;  /* 0x3fb8aa3b0b297820 */ /* 0x000fe20000400000 */
[----:B------:R-:W-:Y:S01]  /*8b00*/  FMUL R11, R13, 1.4426950216293334961 ;  /* 0x3fb8aa3b0d0b7820 */ /* 0x000fe20000400000 */
[----:B------:R-:W-:Y:S01]  /*8b10*/  FMUL R12, R12, 1.4426950216293334961 ;  /* 0x3fb8aa3b0c0c7820 */ /* 0x000fe20000400000 */
[--C-:B------:R-:W-:Y:S01]  /*8b20*/  FADD R14, R14, -R52.reuse ;  /* 0x800000340e0e7221 */ /* 0x100fe20000000000 */
[--C-:B------:R-:W-:Y:S01]  /*8b30*/  FADD R17, R17, -R52.reuse ;  /* 0x8000003411117221 */ /* 0x100fe20000000000 */
[--C-:B------:R-:W-:Y:S01]  /*8b40*/  FADD R18, R18, -R52.reuse ;  /* 0x8000003412127221 */ /* 0x100fe20000000000 */
[----:B------:R1:W-:Y:S01]  /*8b50*/  MUFU.EX2 R36, R4 ;  /* 0x0000000400247308 */ /* 0x0003e20000000800 */
[----:B------:R-:W-:Y:S01]  /*8b60*/  FMUL R14, R14, 1.4426950216293334961 ;  /* 0x3fb8aa3b0e0e7820 */ /* 0x000fe20000400000 */
[--C-:B------:R-:W-:Y:S01]  /*8b70*/  FADD R24, R24, -R52.reuse ;  /* 0x8000003418187221 */ /* 0x100fe20000000000 */
[----:B------:R-:W-:Y:S01]  /*8b80*/  FMUL R18, R18, 1.4426950216293334961 ;  /* 0x3fb8aa3b12127820 */ /* 0x000fe20000400000 */
[--C-:B------:R-:W-:Y:S01]  /*8b90*/  FADD R200, R200, -R52.reuse ;  /* 0x80000034c8c87221 */ /* 0x100fe20000000000 */
[--C-:B------:R-:W-:Y:S01]  /*8ba0*/  FADD R21, R21, -R52.reuse ;  /* 0x8000003415157221 */ /* 0x100fe20000000000 */
[--C-:B------:R-:W-:Y:S01]  /*8bb0*/  FADD R22, R22, -R52.reuse ;  /* 0x8000003416167221 */ /* 0x100fe20000000000 */
[--C-:B------:R-:W-:Y:S01]  /*8bc0*/  FADD R23, R23, -R52.reuse ;  /* 0x8000003417177221 */ /* 0x100fe20000000000 */
[----:B------:R-:W3:Y:S01]  /*8bd0*/  MUFU.EX2 R5, R5 ;  /* 0x0000000500057308 */ /* 0x000ee20000000800 */
[----:B-1----:R-:W-:Y:S01]  /*8be0*/  FMUL R4, R9, 1.4426950216293334961 ;  /* 0x3fb8aa3b09047820 */ /* 0x002fe20000400000 */
[----:B------:R-:W-:Y:S01]  /*8bf0*/  FMUL R22, R22, 1.4426950216293334961 ;  /* 0x3fb8aa3b16167820 */ /* 0x000fe20000400000 */
[----:B------:R-:W-:Y:S01]  /*8c00*/  FMUL R23, R23, 1.4426950216293334961 ;  /* 0x3fb8aa3b17177820 */ /* 0x000fe20000400000 */
[--C-:B------:R-:W-:Y:S01]  /*8c10*/  FADD R25, R25, -R52.reuse ;  /* 0x8000003419197221 */ /* 0x100fe20000000000 */
[--C-:B------:R-:W-:Y:S01]  /*8c20*/  FADD R26, R26, -R52.reuse ;  /* 0x800000341a1a7221 */ /* 0x100fe20000000000 */
[--C-:B------:R-:W-:Y:S01]  /*8c30*/  FADD R27, R27, -R52.reuse ;  /* 0x800000341b1b7221 */ /* 0x100fe20000000000 */
[--C-:B------:R-:W-:Y:S01]  /*8c40*/  FADD R28, R28, -R52.reuse ;  /* 0x800000341c1c7221 */ /* 0x100fe20000000000 */
[----:B------:R1:W-:Y:S01]  /*8c50*/  MUFU.EX2 R33, R7 ;  /* 0x0000000700217308 */ /* 0x0003e20000000800 */
[----:B------:R-:W-:Y:S01]  /*8c60*/  FMUL R26, R26, 1.4426950216293334961 ;  /* 0x3fb8aa3b1a1a7820 */ /* 0x000fe20000400000 */
[----:B------:R-:W-:Y:S01]  /*8c70*/  FMUL R27, R27, 1.4426950216293334961 ;  /* 0x3fb8aa3b1b1b7820 */ /* 0x000fe20000400000 */
[--C-:B------:R-:W-:Y:S01]  /*8c80*/  FADD R29, R29, -R52.reuse ;  /* 0x800000341d1d7221 */ /* 0x100fe20000000000 */
[----:B------:R-:W-:Y:S01]  /*8c90*/  FMUL R28, R28, 1.4426950216293334961 ;  /* 0x3fb8aa3b1c1c7820 */ /* 0x000fe20000400000 */
[--C-:B------:R-:W-:Y:S01]  /*8ca0*/  FADD R30, R30, -R52.reuse ;  /* 0x800000341e1e7221 */ /* 0x100fe20000000000 */
[--C-:B------:R-:W-:Y:S01]  /*8cb0*/  FADD R31, R31, -R52.reuse ;  /* 0x800000341f1f7221 */ /* 0x100fe20000000000 */
[--C-:B------:R-:W-:Y:S01]  /*8cc0*/  FADD R32, R32, -R52.reuse ;  /* 0x8000003420207221 */ /* 0x100fe20000000000 */
[----:B------:R-:W4:Y:S01]  /*8cd0*/  MUFU.EX2 R10, R10 ;  /* 0x0000000a000a7308 */ /* 0x000f220000000800 */
[----:B-1----:R-:W-:Y:S01]  /*8ce0*/  FMUL R7, R6, 1.4426950216293334961 ;  /* 0x3fb8aa3b06077820 */ /* 0x002fe20000400000 */
[--C-:B------:R-:W-:Y:S01]  /*8cf0*/  FADD R6, R16, -R52.reuse ;  /* 0x8000003410067221 */ /* 0x100fe20000000000 */
[----:B------:R-:W-:Y:S01]  /*8d00*/  FMUL R30, R30, 1.4426950216293334961 ;  /* 0x3fb8aa3b1e1e7820 */ /* 0x000fe20000400000 */
[----:B------:R-:W-:Y:S01]  /*8d10*/  FMUL R31, R31, 1.4426950216293334961 ;  /* 0x3fb8aa3b1f1f7820 */ /* 0x000fe20000400000 */
[--C-:B------:R-:W-:Y:S01]  /*8d20*/  FADD R213, R213, -R52.reuse ;  /* 0x80000034d5d57221 */ /* 0x100fe20000000000 */
[----:B------:R-:W-:Y:S01]  /*8d30*/  FMUL R39, R6, 1.4426950216293334961 ;  /* 0x3fb8aa3b06277820 */ /* 0x000fe20000400000 */
[--C-:B------:R-:W-:Y:S01]  /*8d40*/  FADD R6, R19, -R52.reuse ;  /* 0x8000003413067221 */ /* 0x100fe20000000000 */
[----:B------:R1:W-:Y:S01]  /*8d50*/  MUFU.EX2 R40, R8 ;  /* 0x0000000800287308 */ /* 0x0003e20000000800 */
[--C-:B------:R-:W-:Y:S01]  /*8d60*/  FADD R34, R34, -R52.reuse ;  /* 0x8000003422227221 */ /* 0x100fe20000000000 */
[--C-:B------:R-:W-:Y:S01]  /*8d70*/  FADD R35, R35, -R52.reuse ;  /* 0x8000003423237221 */ /* 0x100fe20000000000 */
[--C-:B------:R-:W-:Y:S01]  /*8d80*/  FADD R202, R202, -R52.reuse ;  /* 0x80000034caca7221 */ /* 0x100fe20000000000 */
[--C-:B------:R-:W-:Y:S01]  /*8d90*/  FADD R215, R215, -R52.reuse ;  /* 0x80000034d7d77221 */ /* 0x100fe20000000000 */
[--C-:B------:R-:W-:Y:S01]  /*8da0*/  FADD R217, R217, -R52.reuse ;  /* 0x80000034d9d97221 */ /* 0x100fe20000000000 */
[----:B------:R-:W-:Y:S01]  /*8db0*/  FMUL R35, R35, 1.4426950216293334961 ;  /* 0x3fb8aa3b23237820 */ /* 0x000fe20000400000 */
[--C-:B------:R-:W-:Y:S01]  /*8dc0*/  FADD R204, R204, -R52.reuse ;  /* 0x80000034cccc7221 */ /* 0x100fe20000000000 */
[----:B------:R-:W5:Y:S01]  /*8dd0*/  MUFU.EX2 R4, R4 ;  /* 0x0000000400047308 */ /* 0x000f620000000800 */
[----:B-1----:R-:W-:Y:S01]  /*8de0*/  FMUL R8, R6, 1.4426950216293334961 ;  /* 0x3fb8aa3b06087820 */ /* 0x002fe20000400000 */
[--C-:B------:R-:W-:Y:S01]  /*8df0*/  FADD R6, R20, -R52.reuse ;  /* 0x8000003414067221 */ /* 0x100fe20000000000 */
[----:B------:R-:W-:Y:S01]  /*8e00*/  FMUL R217, R217, 1.4426950216293334961 ;  /* 0x3fb8aa3bd9d97820 */ /* 0x000fe20000400000 */
[--C-:B------:R-:W-:Y:S01]  /*8e10*/  FADD R219, R219, -R52.reuse ;  /* 0x80000034dbdb7221 */ /* 0x100fe20000000000 */
[--C-:B------:R-:W-:Y:S01]  /*8e20*/  FADD R206, R206, -R52.reuse ;  /* 0x80000034cece7221 */ /* 0x100fe20000000000 */
[----:B------:R-:W-:Y:S01]  /*8e30*/  FMUL R6, R6, 1.4426950216293334961 ;  /* 0x3fb8aa3b06067820 */ /* 0x000fe20000400000 */
[--C-:B------:R-:W-:Y:S01]  /*8e40*/  FADD R45, R45, -R52.reuse ;  /* 0x800000342d2d7221 */ /* 0x100fe20000000000 */
[----:B------:R3:W-:Y:S01]  /*8e50*/  MUFU.EX2 R16, R7 ;  /* 0x0000000700107308 */ /* 0x0007e20000000800 */
[----:B------:R-:W-:Y:S01]  /*8e60*/  FMUL R206, R206, 1.4426950216293334961 ;  /* 0x3fb8aa3bcece7820 */ /* 0x000fe20000400000 */
[--C-:B------:R-:W-:Y:S01]  /*8e70*/  FADD R47, R47, -R52.reuse ;  /* 0x800000342f2f7221 */ /* 0x100fe20000000000 */
[----:B------:R-:W-:Y:S01]  /*8e80*/  FMUL R232, R45, 1.4426950216293334961 ;  /* 0x3fb8aa3b2de87820 */ /* 0x000fe20000400000 */
[--C-:B------:R-:W-:Y:S01]  /*8e90*/  FADD R48, R48, -R52.reuse ;  /* 0x8000003430307221 */ /* 0x100fe20000000000 */
[--C-:B------:R-:W-:Y:S01]  /*8ea0*/  FADD R49, R49, -R52.reuse ;  /* 0x8000003431317221 */ /* 0x100fe20000000000 */
[----:B------:R-:W-:Y:S01]  /*8eb0*/  FMUL R45, R47, 1.4426950216293334961 ;  /* 0x3fb8aa3b2f2d7820 */ /* 0x000fe20000400000 */
[--C-:B------:R-:W-:Y:S01]  /*8ec0*/  FADD R50, R50, -R52.reuse ;  /* 0x8000003432327221 */ /* 0x100fe20000000000 */
[----:B------:R4:W-:Y:S01]  /*8ed0*/  MUFU.EX2 R13, R6 ;  /* 0x00000006000d7308 */ /* 0x0009e20000000800 */
[----:B---3--:R-:W-:Y:S01]  /*8ee0*/  FADD R7, R36, R5 ;  /* 0x0000000524077221 */ /* 0x008fe20000000000 */
[----:B------:R-:W-:Y:S01]  /*8ef0*/  FMUL R47, R48, 1.4426950216293334961 ;  /* 0x3fb8aa3b302f7820 */ /* 0x000fe20000400000 */
[----:B------:R-:W-:Y:S01]  /*8f00*/  FMUL R49, R49, 1.4426950216293334961 ;  /* 0x3fb8aa3b31317820 */ /* 0x000fe20000400000 */
[----:B------:R-:W-:Y:S01]  /*8f10*/  FMUL R50, R50, 1.4426950216293334961 ;  /* 0x3fb8aa3b32327820 */ /* 0x000fe20000400000 */
[--C-:B------:R-:W-:Y:S01]  /*8f20*/  FADD R51, R51, -R52.reuse ;  /* 0x8000003433337221 */ /* 0x100fe20000000000 */
[--C-:B------:R-:W-:Y:S01]  /*8f30*/  FADD R201, R201, -R52.reuse ;  /* 0x80000034c9c97221 */ /* 0x100fe20000000000 */
[----:B------:R-:W-:Y:S01]  /*8f40*/  FADD R203, R203, -R52 ;  /* 0x80000034cbcb7221 */ /* 0x000fe20000000000 */
[----:B------:R-:W1:Y:S01]  /*8f50*/  MUFU.EX2 R41, R41 ;  /* 0x0000002900297308 */ /* 0x000e620000000800 */
[----:B----4-:R-:W-:Y:S01]  /*8f60*/  FADD R6, R10, R7 ;  /* 0x000000070a067221 */ /* 0x010fe20000000000 */
[----:B------:R-:W-:Y:S01]  /*8f70*/  FMUL R51, R51, 1.4426950216293334961 ;  /* 0x3fb8aa3b33337820 */ /* 0x000fe20000400000 */
[----:B------:R-:W-:Y:S01]  /*8f80*/  FMUL R48, R201, 1.4426950216293334961 ;  /* 0x3fb8aa3bc9307820 */ /* 0x000fe20000400000 */
[----:B------:R-:W-:Y:S01]  /*8f90*/  FMUL R203, R203, 1.4426950216293334961 ;  /* 0x3fb8aa3bcbcb7820 */ /* 0x000fe20000400000 */
[----:B------:R-:W-:Y:S01]  /*8fa0*/  FADD R6, R33, R6 ;  /* 0x0000000621067221 */ /* 0x000fe20000000000 */
[--C-:B------:R-:W-:Y:S01]  /*8fb0*/  FADD R54, R54, -R52.reuse ;  /* 0x8000003436367221 */ /* 0x100fe20000000000 */
[----:B------:R-:W-:Y:S01]  /*8fc0*/  FADD R55, R55, -R52 ;  /* 0x8000003437377221 */ /* 0x000fe20000000000 */
[----:B------:R3:W4:Y:S01]  /*8fd0*/  MUFU.EX2 R38, R12 ;  /* 0x0000000c00267308 */ /* 0x0007220000000800 */
[----:B------:R-:W-:Y:S01]  /*8fe0*/  FADD R7, R37, R6 ;  /* 0x0000000625077221 */ /* 0x000fe20000000000 */
[----:B------:R-:W-:Y:S01]  /*8ff0*/  FMUL R54, R54, 1.4426950216293334961 ;  /* 0x3fb8aa3b36367820 */ /* 0x000fe20000400000 */
[--C-:B------:R-:W-:Y:S01]  /*9000*/  FADD R56, R56, -R52.reuse ;  /* 0x8000003438387221 */ /* 0x100fe20000000000 */
[----:B------:R-:W-:Y:S01]  /*9010*/  FMUL R55, R55, 1.4426950216293334961 ;  /* 0x3fb8aa3b37377820 */ /* 0x000fe20000400000 */
[----:B-----5:R-:W-:Y:S01]  /*9020*/  FADD R7, R4, R7 ;  /* 0x0000000704077221 */ /* 0x020fe20000000000 */
[--C-:B------:R-:W-:Y:S01]  /*9030*/  FADD R57, R57, -R52.reuse ;  /* 0x8000003439397221 */ /* 0x100fe20000000000 */
[----:B------:R-:W-:Y:S01]  /*9040*/  FADD R58, R58, -R52 ;  /* 0x800000343a3a7221 */ /* 0x000fe20000000000 */
[----:B------:R-:W5:Y:S01]  /*9050*/  MUFU.EX2 R11, R11 ;  /* 0x0000000b000b7308 */ /* 0x000f620000000800 */
[----:B------:R-:W-:Y:S01]  /*9060*/  FADD R6, R40, R7 ;  /* 0x0000000728067221 */ /* 0x000fe20000000000 */
[----:B---3--:R-:W-:Y:S01]  /*9070*/  FMUL R12, R17, 1.4426950216293334961 ;  /* 0x3fb8aa3b110c7820 */ /* 0x008fe20000400000 */
[----:B------:R-:W-:Y:S01]  /*9080*/  FMUL R17, R24, 1.4426950216293334961 ;  /* 0x3fb8aa3b18117820 */ /* 0x000fe20000400000 */
[----:B------:R-:W-:Y:S01]  /*9090*/  FMUL R24, R200, 1.4426950216293334961 ;  /* 0x3fb8aa3bc8187820 */ /* 0x000fe20000400000 */
[----:B-1----:R-:W-:Y:S01]  /*90a0*/  FADD R7, R41, R6 ;  /* 0x0000000629077221 */ /* 0x002fe20000000000 */
[--C-:B------:R-:W-:Y:S01]  /*90b0*/  FADD R6, R43, -R52.reuse ;  /* 0x800000342b067221 */ /* 0x100fe20000000000 */
[----:B------:R-:W-:Y:S01]  /*90c0*/  FMUL R57, R57, 1.4426950216293334961 ;  /* 0x3fb8aa3b39397820 */ /* 0x000fe20000400000 */
[----:B------:R1:W3:Y:S01]  /*90d0*/  MUFU.EX2 R15, R14 ;  /* 0x0000000e000f7308 */ /* 0x0002e20000000800 */
[----:B------:R-:W-:Y:S01]  /*90e0*/  FMUL R58, R58, 1.4426950216293334961 ;  /* 0x3fb8aa3b3a3a7820 */ /* 0x000fe20000400000 */
[--C-:B------:R-:W-:Y:S01]  /*90f0*/  FADD R59, R59, -R52.reuse ;  /* 0x800000343b3b7221 */ /* 0x100fe20000000000 */
[--C-:B------:R-:W-:Y:S01]  /*9100*/  FADD R60, R60, -R52.reuse ;  /* 0x800000343c3c7221 */ /* 0x100fe20000000000 */
[--C-:B------:R-:W-:Y:S01]  /*9110*/  FADD R205, R205, -R52.reuse ;  /* 0x80000034cdcd7221 */ /* 0x100fe20000000000 */
[--C-:B------:R-:W-:Y:S01]  /*9120*/  FADD R64, R64, -R52.reuse ;  /* 0x8000003440407221 */ /* 0x100fe20000000000 */
[----:B------:R-:W-:Y:S01]  /*9130*/  FMUL R59, R59, 1.4426950216293334961 ;  /* 0x3fb8aa3b3b3b7820 */ /* 0x000fe20000400000 */
[--C-:B------:R-:W-:Y:S01]  /*9140*/  FADD R66, R66, -R52.reuse ;  /* 0x8000003442427221 */ /* 0x100fe20000000000 */
[----:B------:R-:W0:Y:S01]  /*9150*/  MUFU.EX2 R39, R39 ;  /* 0x0000002700277308 */ /* 0x000e220000000800 */
[----:B-1----:R-:W-:Y:S01]  /*9160*/  FMUL R14, R21, 1.4426950216293334961 ;  /* 0x3fb8aa3b150e7820 */ /* 0x002fe20000400000 */
[----:B------:R-:W-:Y:S01]  /*9170*/  FMUL R21, R29, 1.4426950216293334961 ;  /* 0x3fb8aa3b1d157820 */ /* 0x000fe20000400000 */
[----:B------:R-:W-:Y:S01]  /*9180*/  FMUL R29, R219, 1.4426950216293334961 ;  /* 0x3fb8aa3bdb1d7820 */ /* 0x000fe20000400000 */
[----:B------:R-:W-:Y:S01]  /*9190*/  FMUL R205, R205, 1.4426950216293334961 ;  /* 0x3fb8aa3bcdcd7820 */ /* 0x000fe20000400000 */
[----:B------:R-:W-:Y:S01]  /*91a0*/  FMUL R64, R64, 1.4426950216293334961 ;  /* 0x3fb8aa3b40407820 */ /* 0x000fe20000400000 */
[--C-:B------:R-:W-:Y:S01]  /*91b0*/  FADD R65, R65, -R52.reuse ;  /* 0x8000003441417221 */ /* 0x100fe20000000000 */
[----:B------:R-:W-:Y:S01]  /*91c0*/  FMUL R66, R66, 1.4426950216293334961 ;  /* 0x3fb8aa3b42427820 */ /* 0x000fe20000400000 */
[----:B------:R4:W-:Y:S01]  /*91d0*/  MUFU.EX2 R20, R8 ;  /* 0x0000000800147308 */ /* 0x0009e20000000800 */
[--C-:B------:R-:W-:Y:S01]  /*91e0*/  FADD R62, R62, -R52.reuse ;  /* 0x800000343e3e7221 */ /* 0x100fe20000000000 */
[--C-:B------:R-:W-:Y:S01]  /*91f0*/  FADD R63, R63, -R52.reuse ;  /* 0x800000343f3f7221 */ /* 0x100fe20000000000 */
[----:B------:R-:W-:-:S02]  /*9200*/  FADD R61, R61, -R52 ;  /* 0x800000343d3d7221 */ /* 0x000fc40000000000 */
[----:B------:R-:W-:Y:S01]  /*9210*/  FMUL R62, R62, 1.4426950216293334961 ;  /* 0x3fb8aa3b3e3e7820 */ /* 0x000fe20000400000 */
[----:B------:R-:W-:Y:S01]  /*9220*/  FMUL R63, R63, 1.4426950216293334961 ;  /* 0x3fb8aa3b3f3f7820 */ /* 0x000fe20000400000 */
[----:B------:R-:W-:Y:S01]  /*9230*/  FMUL R61, R61, 1.4426950216293334961 ;  /* 0x3fb8aa3b3d3d7820 */ /* 0x000fe20000400000 */
[----:B------:R-:W1:Y:S01]  /*9240*/  MUFU.EX2 R12, R12 ;  /* 0x0000000c000c7308 */ /* 0x000e620000000800 */
[----:B----4-:R-:W-:Y:S01]  /*9250*/  FADD R8, R38, R7 ;  /* 0x0000000726087221 */ /* 0x010fe20000000000 */
[----:B------:R-:W-:Y:S01]  /*9260*/  FMUL R7, R6, 1.4426950216293334961 ;  /* 0x3fb8aa3b06077820 */ /* 0x000fe20000400000 */
[----:B------:R-:W-:Y:S02]  /*9270*/  FADD R6, R44, -R52 ;  /* 0x800000342c067221 */ /* 0x000fe40000000000 */
[----:B-----5:R-:W-:-:S03]  /*9280*/  FADD R8, R11, R8 ;  /* 0x000000080b087221 */ /* 0x020fc60000000000 */
[----:B------:R4:W5:Y:S01]  /*9290*/  MUFU.EX2 R19, R18 ;  /* 0x0000001200137308 */ /* 0x0009620000000800 */
[----:B---3--:R-:W-:Y:S01]  /*92a0*/  FADD R9, R15, R8 ;  /* 0x000000080f097221 */ /* 0x008fe20000000000 */
[----:B------:R-:W-:Y:S01]  /*92b0*/  FMUL R8, R6, 1.4426950216293334961 ;  /* 0x3fb8aa3b06087820 */ /* 0x000fe20000400000 */
[----:B------:R-:W-:Y:S02]  /*92c0*/  FADD R6, R46, -R52 ;  /* 0x800000342e067221 */ /* 0x000fe40000000000 */
[----:B------:R-:W-:Y:S02]  /*92d0*/  FADD R200, R16, R9 ;  /* 0x0000000910c87221 */ /* 0x000fe40000000000 */
[----:B------:R-:W-:Y:S01]  /*92e0*/  FMUL R6, R6, 1.4426950216293334961 ;  /* 0x3fb8aa3b06067820 */ /* 0x000fe20000400000 */
[----:B------:R-:W3:Y:S01]  /*92f0*/  MUFU.EX2 R14, R14 ;  /* 0x0000000e000e7308 */ /* 0x000ee20000000800 */
[----:B0-----:R-:W-:Y:S01]  /*9300*/  FADD R9, R39, R200 ;  /* 0x000000c827097221 */ /* 0x001fe20000000000 */
[----:B----4-:R-:W-:Y:S01]  /*9310*/  FMUL R18, R25, 1.4426950216293334961 ;  /* 0x3fb8aa3b19127820 */ /* 0x010fe20000400000 */
[----:B------:R-:W-:-:S02]  /*9320*/  FMUL R25, R202, 1.4426950216293334961 ;  /* 0x3fb8aa3bca197820 */ /* 0x000fc40000400000 */
[----:B-1----:R-:W-:-:S03]  /*9330*/  FADD R200, R12, R9 ;  /* 0x000000090cc87221 */ /* 0x002fc60000000000 */
[----:B------:R0:W1:Y:S01]  /*9340*/  MUFU.EX2 R222, R22 ;  /* 0x0000001600de7308 */ /* 0x0000620000000800 */
[----:B-----5:R-:W-:-:S04]  /*9350*/  FADD R9, R19, R200 ;  /* 0x000000c813097221 */ /* 0x020fc80000000000 */
[----:B------:R-:W-:-:S03]  /*9360*/  FADD R200, R20, R9 ;  /* 0x0000000914c87221 */ /* 0x000fc60000000000 */
[----:B------:R4:W5:Y:S01]  /*9370*/  MUFU.EX2 R227, R23 ;  /* 0x0000001700e37308 */ /* 0x0009620000000800 */
[----:B0-----:R-:W-:Y:S01]  /*9380*/  FMUL R22, R32, 1.4426950216293334961 ;  /* 0x3fb8aa3b20167820 */ /* 0x001fe20000400000 */
[----:B------:R-:W-:Y:S01]  /*9390*/  FMUL R32, R34, 1.4426950216293334961 ;  /* 0x3fb8aa3b22207820 */ /* 0x000fe20000400000 */
[----:B------:R-:W-:-:S05]  /*93a0*/  FMUL R34, R215, 1.4426950216293334961 ;  /* 0x3fb8aa3bd7227820 */ /* 0x000fca0000400000 */
[----:B------:R-:W0:Y:S01]  /*93b0*/  MUFU.EX2 R17, R17 ;  /* 0x0000001100117308 */ /* 0x000e220000000800 */
[----:B----4-:R-:W-:-:S07]  /*93c0*/  FMUL R23, R213, 1.4426950216293334961 ;  /* 0x3fb8aa3bd5177820 */ /* 0x010fce0000400000 */
[----:B------:R4:W-:Y:S08]  /*93d0*/  MUFU.EX2 R44, R7 ;  /* 0x00000007002c7308 */ /* 0x0009f00000000800 */
[----:B------:R-:W0:Y:S01]  /*93e0*/  MUFU.EX2 R18, R18 ;  /* 0x0000001200127308 */ /* 0x000e220000000800 */
[----:B----4-:R-:W-:-:S04]  /*93f0*/  FADD R7, R13, R200 ;  /* 0x000000c80d077221 */ /* 0x010fc80000000000 */
[----:B---3--:R-:W-:-:S03]  /*9400*/  FADD R7, R14, R7 ;  /* 0x000000070e077221 */ /* 0x008fc60000000000 */
[----:B------:R-:W3:Y:S08]  /*9410*/  MUFU.EX2 R26, R26 ;  /* 0x0000001a001a7308 */ /* 0x000ef00000000800 */
[----:B------:R1:W-:Y:S08]  /*9420*/  MUFU.EX2 R46, R8 ;  /* 0x00000008002e7308 */ /* 0x0003f00000000800 */
[----:B------:R-:W4:Y:S01]  /*9430*/  MUFU.EX2 R27, R27 ;  /* 0x0000001b001b7308 */ /* 0x000f220000000800 */
[----:B-1----:R-:W-:-:S04]  /*9440*/  FADD R8, R222, R7 ;  /* 0x00000007de087221 */ /* 0x002fc80000000000 */
[----:B-----5:R-:W-:-:S03]  /*9450*/  FADD R8, R227, R8 ;  /* 0x00000008e3087221 */ /* 0x020fc60000000000 */
[----:B------:R1:W5:Y:S01]  /*9460*/  MUFU.EX2 R42, R28 ;  /* 0x0000001c002a7308 */ /* 0x0003620000000800 */
[----:B0-----:R-:W-:-:S04]  /*9470*/  FADD R7, R17, R8 ;  /* 0x0000000811077221 */ /* 0x001fc80000000000 */
[----:B------:R-:W-:-:S03]  /*9480*/  FADD R7, R18, R7 ;  /* 0x0000000712077221 */ /* 0x000fc60000000000 */
[----:B------:R-:W0:Y:S01]  /*9490*/  MUFU.EX2 R21, R21 ;  /* 0x0000001500157308 */ /* 0x000e220000000800 */
[----:B-1----:R-:W-:-:S07]  /*94a0*/  FMUL R28, R204, 1.4426950216293334961 ;  /* 0x3fb8aa3bcc1c7820 */ /* 0x002fce0000400000 */
[----:B------:R-:W1:Y:S08]  /*94b0*/  MUFU.EX2 R30, R30 ;  /* 0x0000001e001e7308 */ /* 0x000e700000000800 */
[----:B------:R3:W-:Y:S08]  /*94c0*/  MUFU.EX2 R229, R6 ;  /* 0x0000000600e57308 */ /* 0x0007f00000000800 */
[----:B------:R-:W1:Y:S01]  /*94d0*/  MUFU.EX2 R31, R31 ;  /* 0x0000001f001f7308 */ /* 0x000e620000000800 */
[----:B---3--:R-:W-:-:S04]  /*94e0*/  FADD R6, R26, R7 ;  /* 0x000000071a067221 */ /* 0x008fc80000000000 */
[----:B----4-:R-:W-:-:S03]  /*94f0*/  FADD R7, R27, R6 ;  /* 0x000000061b077221 */ /* 0x010fc60000000000 */
[----:B------:R-:W3:Y:S01]  /*9500*/  MUFU.EX2 R22, R22 ;  /* 0x0000001600167308 */ /* 0x000ee20000000800 */
[----:B-----5:R-:W-:-:S04]  /*9510*/  FADD R6, R42, R7 ;  /* 0x000000072a067221 */ /* 0x020fc80000000000 */
[----:B0-----:R-:W-:-:S03]  /*9520*/  FADD R7, R21, R6 ;  /* 0x0000000615077221 */ /* 0x001fc60000000000 */
[----:B------:R-:W0:Y:S01]  /*9530*/  MUFU.EX2 R23, R23 ;  /* 0x0000001700177308 */ /* 0x000e220000000800 */
[----:B-1----:R-:W-:-:S04]  /*9540*/  FADD R6, R30, R7 ;  /* 0x000000071e067221 */ /* 0x002fc80000000000 */
[----:B------:R-:W-:-:S03]  /*9550*/  FADD R7, R31, R6 ;  /* 0x000000061f077221 */ /* 0x000fc60000000000 */
[----:B------:R-:W1:Y:S01]  /*9560*/  MUFU.EX2 R32, R32 ;  /* 0x0000002000207308 */ /* 0x000e620000000800 */
[----:B---3--:R-:W-:-:S07]  /*9570*/  FADD R6, R22, R7 ;  /* 0x0000000716067221 */ /* 0x008fce0000000000 */
[----:B------:R-:W3:Y:S01]  /*9580*/  MUFU.EX2 R35, R35 ;  /* 0x0000002300237308 */ /* 0x000ee20000000800 */
[----:B0-----:R-:W-:-:S07]  /*9590*/  FADD R7, R23, R6 ;  /* 0x0000000617077221 */ /* 0x001fce0000000000 */
[----:B------:R-:W0:Y:S01]  /*95a0*/  MUFU.EX2 R24, R24 ;  /* 0x0000001800187308 */ /* 0x000e220000000800 */
[----:B-1----:R-:W-:-:S07]  /*95b0*/  FADD R6, R32, R7 ;  /* 0x0000000720067221 */ /* 0x002fce0000000000 */
        /* <DEDUP_REMOVED lines=15> */
[----:B0-----:R-:W-:-:S04]  /*96b0*/  FADD R7, R43, R6 ;  /* 0x000000062b077221 */ /* 0x001fc80000000000 */
[----:B------:R-:W-:-:S03]  /*96c0*/  FADD R7, R44, R7 ;  /* 0x000000072c077221 */ /* 0x000fc60000000000 */
[----:B------:R-:W0:Y:S01]  /*96d0*/  MUFU.EX2 R47, R47 ;  /* 0x0000002f002f7308 */ /* 0x000e220000000800 */
[----:B------:R-:W-:-:S04]  /*96e0*/  FADD R6, R46, R7 ;  /* 0x000000072e067221 */ /* 0x000fc80000000000 */
[----:B------:R-:W-:-:S03]  /*96f0*/  FADD R7, R229, R6 ;  /* 0x00000006e5077221 */ /* 0x000fc60000000000 */
[----:B------:R4:W5:Y:S01]  /*9700*/  MUFU.EX2 R228, R49 ;  /* 0x0000003100e47308 */ /* 0x0009620000000800 */
[----:B-1----:R-:W-:-:S04]  /*9710*/  FADD R6, R232, R7 ;  /* 0x00000007e8067221 */ /* 0x002fc80000000000 */
[----:B---3--:R-:W-:-:S03]  /*9720*/  FADD R6, R45, R6 ;  /* 0x000000062d067221 */ /* 0x008fc60000000000 */
[----:B------:R1:W3:Y:S01]  /*9730*/  MUFU.EX2 R226, R50 ;  /* 0x0000003200e27308 */ /* 0x0002e20000000800 */
[----:B0-----:R-:W-:Y:S01]  /*9740*/  FADD R7, R47, R6 ;  /* 0x000000062f077221 */ /* 0x001fe20000000000 */
[--C-:B------:R-:W-:Y:S01]  /*9750*/  SHF.R.U32.HI R6, RZ, 0x2, R0.reuse ;  /* 0x00000002ff067819 */ /* 0x100fe20000011600 */
[----:B----4-:R-:W-:Y:S01]  /*9760*/  FMUL R49, R56, 1.4426950216293334961 ;  /* 0x3fb8aa3b38317820 */ /* 0x010fe20000400000 */
[----:B------:R-:W-:Y:S02]  /*9770*/  IMAD.U32 R56, RZ, RZ, UR8 ;  /* 0x00000008ff387e24 */ /* 0x000fe4000f8e00ff */
[----:B------:R-:W-:Y:S02]  /*9780*/  LOP3.LUT R9, R6, 0x38, RZ, 0xc0, !PT ;  /* 0x0000003806097812 */ /* 0x000fe400078ec0ff */
[----:B------:R0:W4:Y:S01]  /*9790*/  MUFU.EX2 R235, R51 ;  /* 0x0000003300eb7308 */ /* 0x0001220000000800 */
[----:B-----5:R-:W-:Y:S01]  /*97a0*/  FADD R7, R228, R7 ;  /* 0x00000007e4077221 */ /* 0x020fe20000000000 */
[----:B------:R-:W-:Y:S01]  /*97b0*/  LOP3.LUT R9, R9, 0x1f, R0, 0xf8, !PT ;  /* 0x0000001f09097812 */ /* 0x000fe200078ef800 */
[----:B-1----:R-:W-:-:S04]  /*97c0*/  FMUL R50, R60, 1.4426950216293334961 ;  /* 0x3fb8aa3b3c327820 */ /* 0x002fc80000400000 */
[----:B------:R-:W-:Y:S01]  /*97d0*/  IMAD.SHL.U32 R9, R9, 0x10, RZ ;  /* 0x0000001009097824 */ /* 0x000fe200078e00ff */
[----:B------:R-:W1:Y:S01]  /*97e0*/  MUFU.EX2 R48, R48 ;  /* 0x0000003000307308 */ /* 0x000e620000000800 */
[----:B0-----:R-:W-:Y:S01]  /*97f0*/  SHF.R.U32.HI R51, RZ, 0x1, R0 ;  /* 0x00000001ff337819 */ /* 0x001fe20000011600 */
[----:B---3--:R-:W-:Y:S02]  /*9800*/  FADD R6, R226, R7 ;  /* 0x00000007e2067221 */ /* 0x008fe40000000000 */
[C---:B------:R-:W-:Y:S02]  /*9810*/  LOP3.LUT R8, R9.reuse, 0x1b0, RZ, 0xc0, !PT ;  /* 0x000001b009087812 */ /* 0x040fe400078ec0ff */
[----:B------:R-:W-:Y:S02]  /*9820*/  LOP3.LUT R221, R9, 0x1f0, RZ, 0xc0, !PT ;  /* 0x000001f009dd7812 */ /* 0x000fe400078ec0ff */
[----:B------:R-:W0:Y:S01]  /*9830*/  MUFU.EX2 R225, R203 ;  /* 0x000000cb00e17308 */ /* 0x000e220000000800 */
[----:B------:R-:W-:Y:S01]  /*9840*/  LOP3.LUT R8, R8, 0x40, R51, 0xf8, !PT ;  /* 0x0000004008087812 */ /* 0x000fe200078ef833 */
[----:B----4-:R-:W-:Y:S01]  /*9850*/  FADD R7, R235, R6 ;  /* 0x00000006eb077221 */ /* 0x010fe20000000000 */
[----:B------:R-:W-:-:S03]  /*9860*/  FMUL R51, R65, 1.4426950216293334961 ;  /* 0x3fb8aa3b41337820 */ /* 0x000fc60000400000 */
[----:B------:R-:W-:Y:S02]  /*9870*/  VIADD R8, R8, UR13 ;  /* 0x0000000d08087c36 */ /* 0x000fe40008000000 */
[----:B------:R-:W3:Y:S01]  /*9880*/  MUFU.EX2 R238, R54 ;  /* 0x0000003600ee7308 */ /* 0x000ee20000000800 */
[----:B-1----:R-:W-:Y:S02]  /*9890*/  FADD R6, R48, R7 ;  /* 0x0000000730067221 */ /* 0x002fe40000000000 */
[----:B--2---:R1:W-:Y:S01]  /*98a0*/  STSM.16.M88 [R8+0x8000], R53 ;  /* 0x0080003508007844 */ /* 0x0043e20000000000 */
[----:B------:R-:W-:Y:S01]  /*98b0*/  BAR.SYNC.DEFER_BLOCKING 0x0 ;  /* 0x0000000000007b1d */ /* 0x000fe20000010000 */
[----:B0-----:R-:W-:-:S05]  /*98c0*/  FADD R7, R225, R6 ;  /* 0x00000006e1077221 */ /* 0x001fca0000000000 */
[----:B------:R-:W0:Y:S01]  /*98d0*/  MUFU.EX2 R239, R55 ;  /* 0x0000003700ef7308 */ /* 0x000e220000000800 */
[----:B---3--:R-:W-:-:S07]  /*98e0*/  FADD R6, R238, R7 ;  /* 0x00000007ee067221 */ /* 0x008fce0000000000 */
[----:B------:R-:W2:Y:S08]  /*98f0*/  MUFU.EX2 R49, R49 ;  /* 0x0000003100317308 */ /* 0x000eb00000000800 */
[----:B------:R-:W3:Y:S01]  /*9900*/  MUFU.EX2 R224, R57 ;  /* 0x0000003900e07308 */ /* 0x000ee20000000800 */
[----:B0-----:R-:W-:Y:S01]  /*9910*/  FADD R6, R239, R6 ;  /* 0x00000006ef067221 */ /* 0x001fe20000000000 */
[----:B------:R-:W0:Y:S01]  /*9920*/  LDSM.16.M88 R221, [R221+UR13+0x8000] ;  /* 0x0080000ddddd783b */ /* 0x000e220008000000 */
[----:B------:R-:W4:Y:S05]  /*9930*/  SYNCS.PHASECHK.TRANS64.TRYWAIT P0, [UR20], R56 ;  /* 0x00000038ff0075a7 */ /* 0x000f2a0008001114 */
[----:B------:R-:W5:Y:S01]  /*9940*/  MUFU.EX2 R240, R58 ;  /* 0x0000003a00f07308 */ /* 0x000f620000000800 */
[----:B--2---:R-:W-:-:S07]  /*9950*/  FADD R7, R49, R6 ;  /* 0x0000000631077221 */ /* 0x004fce0000000000 */
[----:B------:R-:W2:Y:S01]  /*9960*/  MUFU.EX2 R241, R59 ;  /* 0x0000003b00f17308 */ /* 0x000ea20000000800 */
[----:B---3--:R-:W-:-:S07]  /*9970*/  FADD R7, R224, R7 ;  /* 0x00000007e0077221 */ /* 0x008fce0000000000 */
[----:B------:R-:W3:Y:S01]  /*9980*/  MUFU.EX2 R50, R50 ;  /* 0x0000003200327308 */ /* 0x000ee20000000800 */
[----:B-----5:R-:W-:-:S07]  /*9990*/  FADD R6, R240, R7 ;  /* 0x00000007f0067221 */ /* 0x020fce0000000000 */
[----:B------:R-:W5:Y:S01]  /*99a0*/  MUFU.EX2 R223, R205 ;  /* 0x000000cd00df7308 */ /* 0x000f620000000800 */
[----:B--2---:R-:W-:-:S07]  /*99b0*/  FADD R7, R241, R6 ;  /* 0x00000006f1077221 */ /* 0x004fce0000000000 */
[----:B------:R2:W0:Y:S01]  /*99c0*/  MUFU.EX2 R219, R64 ;  /* 0x0000004000db7308 */ /* 0x0004220000000800 */
[----:B---3--:R-:W-:-:S07]  /*99d0*/  FADD R6, R50, R7 ;  /* 0x0000000732067221 */ /* 0x008fce0000000000 */
[----:B------:R-:W3:Y:S01]  /*99e0*/  MUFU.EX2 R234, R66 ;  /* 0x0000004200ea7308 */ /* 0x000ee20000000800 */
[----:B-----5:R-:W-:Y:S01]  /*99f0*/  FADD R6, R223, R6 ;  /* 0x00000006df067221 */ /* 0x020fe20000000000 */
[----:B--2---:R-:W-:-:S04]  /*9a00*/  IADD3 R64, P2, PT, R190, UR29, RZ ;  /* 0x0000001dbe407c10 */ /* 0x004fc8000ff5e0ff */
[----:B------:R-:W-:Y:S02]  /*9a10*/  IADD3.X R65, PT, PT, R191, UR7, RZ, P2, !PT ;  /* 0x00000007bf417c10 */ /* 0x000fe400097fe4ff */
[----:B------:R-:W2:Y:S01]  /*9a20*/  MUFU.EX2 R51, R51 ;  /* 0x0000003300337308 */ /* 0x000ea20000000800 */
[----:B0-----:R-:W-:-:S07]  /*9a30*/  FADD R7, R219, R6 ;  /* 0x00000006db077221 */ /* 0x001fce0000000000 */
[----:B------:R0:W5:Y:S01]  /*9a40*/  MUFU.EX2 R220, R62 ;  /* 0x0000003e00dc7308 */ /* 0x0001620000000800 */
[----:B---3--:R-:W-:-:S07]  /*9a50*/  FADD R6, R234, R7 ;  /* 0x00000007ea067221 */ /* 0x008fce0000000000 */
[----:B------:R-:W3:Y:S01]  /*9a60*/  MUFU.EX2 R230, R63 ;  /* 0x0000003f00e67308 */ /* 0x000ee20000000800 */
[----:B--2---:R-:W-:Y:S01]  /*9a70*/  FADD R7, R51, R6 ;  /* 0x0000000633077221 */ /* 0x004fe20000000000 */
[----:B------:R-:W-:Y:S01]  /*9a80*/  VIADD R6, R198, UR29 ;  /* 0x0000001dc6067c36 */ /* 0x000fe20008000000 */
[----:B0-----:R-:W-:-:S05]  /*9a90*/  IADD3 R62, P3, PT, R182, UR29, RZ ;  /* 0x0000001db63e7c10 */ /* 0x001fca000ff7e0ff */
[----:B------:R-:W0:Y:S01]  /*9aa0*/  MUFU.EX2 R231, R61 ;  /* 0x0000003d00e77308 */ /* 0x000e220000000800 */
[----:B-----5:R-:W-:-:S04]  /*9ab0*/  FADD R7, R220, R7 ;  /* 0x00000007dc077221 */ /* 0x020fc80000000000 */
[----:B---3--:R-:W-:Y:S01]  /*9ac0*/  FADD R54, R230, R7 ;  /* 0x00000007e6367221 */ /* 0x008fe20000000000 */
[----:B------:R-:W-:-:S03]  /*9ad0*/  IADD3.X R7, PT, PT, R199, UR7, RZ, P1, !PT ;  /* 0x00000007c7077c10 */ /* 0x000fc60008ffe4ff */
[----:B0-----:R-:W-:-:S05]  /*9ae0*/  FADD R54, R231, R54 ;  /* 0x00000036e7367221 */ /* 0x001fca0000000000 */
[----:B------:R1:W0:Y:S01]  /*9af0*/  SHFL.BFLY PT, R55, R54, 0x10, 0x1f ;  /* 0x0e001f0036377f89 */ /* 0x00022200000e0000 */
[----:B----4-:R-:W-:Y:S05]  /*9b00*/  @!P0 BRA `(.L_x_14) ;  /* 0x0000002c00bc8947 */ /* 0x010fea0003800000 */
.L_x_23:
[----:B------:R-:W-:Y:S01]  /*9b10*/  IADD3 R66, P0, PT, R174, UR29, RZ ;  /* 0x0000001dae427c10 */ /* 0x000fe2000ff1e0ff */
[----:B------:R2:W3:Y:S01]  /*9b20*/  LDG.E.U8 R57, desc[UR30][R64.64] ;  /* 0x0000001e40397981 */ /* 0x0004e2000c1e1100 */
[----:B------:R-:W-:Y:S02]  /*9b30*/  IADD3 R200, P1, PT, R164, UR29, RZ ;  /* 0x0000001da4c87c10 */ /* 0x000fe4000ff3e0ff */
[----:B------:R-:W-:Y:S01]  /*9b40*/  IADD3.X R67, PT, PT, R175, UR7, RZ, P0, !PT ;  /* 0x00000007af437c10 */ /* 0x000fe200087fe4ff */
[----:B------:R-:W4:Y:S01]  /*9b50*/  LDG.E.U8 R56, desc[UR30][R6.64] ;  /* 0x0000001e06387981 */ /* 0x000f22000c1e1100 */
[----:B------:R-:W-:Y:S02]  /*9b60*/  IADD3 R202, P0, PT, R156, UR29, RZ ;  /* 0x0000001d9cca7c10 */ /* 0x000fe4000ff1e0ff */
[----:B------:R-:W-:Y:S01]  /*9b70*/  IADD3.X R201, PT, PT, R165, UR7, RZ, P1, !PT ;  /* 0x00000007a5c97c10 */ /* 0x000fe20008ffe4ff */
[----:B------:R-:W5:Y:S01]  /*9b80*/  LDG.E.U8 R59, desc[UR30][R66.64] ;  /* 0x0000001e423b7981 */ /* 0x000f62000c1e1100 */
[----:B------:R-:W-:-:S02]  /*9b90*/  IADD3.X R203, PT, PT, R157, UR7, RZ, P0, !PT ;  /* 0x000000079dcb7c10 */ /* 0x000fc400087fe4ff */
[----:B------:R-:W-:Y:S01]  /*9ba0*/  IADD3 RZ, P0, PT, R196, UR29, RZ ;  /* 0x0000001dc4ff7c10 */ /* 0x000fe2000ff1e0ff */
[----:B------:R1:W5:Y:S02]  /*9bb0*/  LDG.E.U8 R60, desc[UR30][R200.64] ;  /* 0x0000001ec83c7981 */ /* 0x000364000c1e1100 */
[----:B-1----:R-:W-:Y:S02]  /*9bc0*/  IADD3 R8, P1, PT, R148, UR29, RZ ;  /* 0x0000001d94087c10 */ /* 0x002fe4000ff3e0ff */
[----:B--2---:R-:W-:Y:S01]  /*9bd0*/  IADD3.X R65, PT, PT, R197, UR7, RZ, P0, !PT ;  /* 0x00000007c5417c10 */ /* 0x004fe200087fe4ff */
[----:B------:R1:W2:Y:S01]  /*9be0*/  LDG.E.U8 R61, desc[UR30][R202.64] ;  /* 0x0000001eca3d7981 */ /* 0x0002a2000c1e1100 */
[----:B------:R-:W-:Y:S02]  /*9bf0*/  IADD3.X R9, PT, PT, R149, UR7, RZ, P1, !PT ;  /* 0x0000000795097c10 */ /* 0x000fe40008ffe4ff */
[----:B------:R-:W-:Y:S02]  /*9c00*/  IADD3.X R63, PT, PT, R183, UR7, RZ, P3, !PT ;  /* 0x00000007b73f7c10 */ /* 0x000fe40009ffe4ff */
[----:B------:R-:W-:-:S02]  /*9c10*/  IADD3 R200, P0, PT, R180, UR29, RZ ;  /* 0x0000001db4c87c10 */ /* 0x000fc4000ff1e0ff */
[----:B------:R-:W-:Y:S01]  /*9c20*/  IADD3 R66, P1, PT, R188, UR29, RZ ;  /* 0x0000001dbc427c10 */ /* 0x000fe2000ff3e0ff */
[----:B------:R-:W2:Y:S01]  /*9c30*/  LDG.E.U8 R58, desc[UR30][R62.64] ;  /* 0x0000001e3e3a7981 */ /* 0x000ea2000c1e1100 */
[----:B------:R-:W-:Y:S02]  /*9c40*/  IADD3.X R201, PT, PT, R181, UR7, RZ, P0, !PT ;  /* 0x00000007b5c97c10 */ /* 0x000fe400087fe4ff */
[----:B------:R-:W-:Y:S02]  /*9c50*/  IADD3 R204, P0, PT, R162, UR29, RZ ;  /* 0x0000001da2cc7c10 */ /* 0x000fe4000ff1e0ff */
[----:B------:R-:W-:Y:S01]  /*9c60*/  IADD3.X R67, PT, PT, R189, UR7, RZ, P1, !PT ;  /* 0x00000007bd437c10 */ /* 0x000fe20008ffe4ff */
[----:B------:R-:W2:Y:S01]  /*9c70*/  LDG.E.U8 R200, desc[UR30][R200.64] ;  /* 0x0000001ec8c87981 */ /* 0x000ea2000c1e1100 */
[----:B------:R-:W-:Y:S02]  /*9c80*/  IADD3.X R205, PT, PT, R163, UR7, RZ, P0, !PT ;  /* 0x00000007a3cd7c10 */ /* 0x000fe400087fe4ff */
[----:B-1----:R-:W-:Y:S01]  /*9c90*/  IADD3 R202, P1, PT, R170, UR29, RZ ;  /* 0x0000001daaca7c10 */ /* 0x002fe2000ff3e0ff */
[----:B------:R1:W2:Y:S01]  /*9ca0*/  LDG.E.U8 R62, desc[UR30][R8.64] ;  /* 0x0000001e083e7981 */ /* 0x0002a2000c1e1100 */
[----:B------:R-:W-:-:S02]  /*9cb0*/  IADD3 R208, P0, PT, R146, UR29, RZ ;  /* 0x0000001d92d07c10 */ /* 0x000fc4000ff1e0ff */
[----:B------:R-:W-:Y:S01]  /*9cc0*/  IADD3.X R203, PT, PT, R171, UR7, RZ, P1, !PT ;  /* 0x00000007abcb7c10 */ /* 0x000fe20008ffe4ff */
[----:B------:R-:W2:Y:S01]  /*9cd0*/  LDG.E.U8 R66, desc[UR30][R66.64] ;  /* 0x0000001e42427981 */ /* 0x000ea2000c1e1100 */
[----:B------:R-:W-:Y:S02]  /*9ce0*/  IADD3.X R209, PT, PT, R147, UR7, RZ, P0, !PT ;  /* 0x0000000793d17c10 */ /* 0x000fe400087fe4ff */
[----:B------:R-:W-:Y:S01]  /*9cf0*/  IADD3 R6, P2, PT, R140, UR29, RZ ;  /* 0x0000001d8c067c10 */ /* 0x000fe2000ff5e0ff */
[----:B------:R-:W-:Y:S01]  /*9d00*/  VIADD R64, R196, UR29 ;  /* 0x0000001dc4407c36 */ /* 0x000fe20008000000 */
[----:B------:R-:W-:Y:S01]  /*9d10*/  IADD3 R206, P1, PT, R154, UR29, RZ ;  /* 0x0000001d9ace7c10 */ /* 0x000fe2000ff3e0ff */
[C---:B-1----:R-:W-:Y:S01]  /*9d20*/  VIADD R8, R194.reuse, UR29 ;  /* 0x0000001dc2087c36 */ /* 0x042fe20008000000 */
[----:B------:R-:W-:Y:S01]  /*9d30*/  IADD3 RZ, P0, PT, R194, UR29, RZ ;  /* 0x0000001dc2ff7c10 */ /* 0x000fe2000ff1e0ff */
[----:B------:R-:W2:Y:S01]  /*9d40*/  LDG.E.U8 R202, desc[UR30][R202.64] ;  /* 0x0000001ecaca7981 */ /* 0x000ea2000c1e1100 */
[----:B------:R-:W-:-:S02]  /*9d50*/  IADD3.X R7, PT, PT, R141, UR7, RZ, P2, !PT ;  /* 0x000000078d077c10 */ /* 0x000fc400097fe4ff */
[----:B------:R-:W-:Y:S01]  /*9d60*/  IADD3.X R207, PT, PT, R155, UR7, RZ, P1, !PT ;  /* 0x000000079bcf7c10 */ /* 0x000fe20008ffe4ff */
[----:B------:R-:W2:Y:S01]  /*9d70*/  LDG.E.U8 R64, desc[UR30][R64.64] ;  /* 0x0000001e40407981 */ /* 0x000ea2000c1e1100 */
[----:B------:R-:W-:Y:S02]  /*9d80*/  IADD3.X R9, PT, PT, R195, UR7, RZ, P0, !PT ;  /* 0x00000007c3097c10 */ /* 0x000fe400087fe4ff */
[----:B------:R-:W-:Y:S01]  /*9d90*/  IADD3 R214, P1, PT, R186, UR29, RZ ;  /* 0x0000001dbad67c10 */ /* 0x000fe2000ff3e0ff */
[----:B------:R1:W2:Y:S01]  /*9da0*/  LDG.E.U8 R63, desc[UR30][R6.64] ;  /* 0x0000001e063f7981 */ /* 0x0002a2000c1e1100 */
[----:B------:R-:W-:Y:S02]  /*9db0*/  IADD3 R242, P0, PT, R168, UR29, RZ ;  /* 0x0000001da8f27c10 */ /* 0x000fe4000ff1e0ff */
[----:B------:R-:W-:Y:S01]  /*9dc0*/  IADD3.X R215, PT, PT, R187, UR7, RZ, P1, !PT ;  /* 0x00000007bbd77c10 */ /* 0x000fe20008ffe4ff */
[----:B------:R0:W2:Y:S01]  /*9dd0*/  LDG.E.U8 R67, desc[UR30][R8.64] ;  /* 0x0000001e08437981 */ /* 0x0000a2000c1e1100 */
[----:B------:R-:W-:-:S02]  /*9de0*/  IADD3.X R243, PT, PT, R169, UR7, RZ, P0, !PT ;  /* 0x00000007a9f37c10 */ /* 0x000fc400087fe4ff */
[----:B------:R-:W-:Y:S01]  /*9df0*/  IADD3 R212, P0, PT, R152, UR29, RZ ;  /* 0x0000001d98d47c10 */ /* 0x000fe2000ff1e0ff */
[----:B------:R-:W2:Y:S01]  /*9e00*/  LDG.E.U8 R204, desc[UR30][R204.64] ;  /* 0x0000001ecccc7981 */ /* 0x000ea2000c1e1100 */
[----:B-1----:R-:W-:Y:S02]  /*9e10*/  IADD3 R6, P1, PT, R178, UR29, RZ ;  /* 0x0000001db2067c10 */ /* 0x002fe4000ff3e0ff */
[----:B------:R-:W-:Y:S01]  /*9e20*/  IADD3.X R213, PT, PT, R153, UR7, RZ, P0, !PT ;  /* 0x0000000799d57c10 */ /* 0x000fe200087fe4ff */
[----:B------:R-:W2:Y:S01]  /*9e30*/  LDG.E.U8 R201, desc[UR30][R242.64] ;  /* 0x0000001ef2c97981 */ /* 0x000ea2000c1e1100 */
[----:B------:R-:W-:Y:S02]  /*9e40*/  IADD3.X R7, PT, PT, R179, UR7, RZ, P1, !PT ;  /* 0x00000007b3077c10 */ /* 0x000fe40008ffe4ff */
[----:B------:R-:W-:Y:S01]  /*9e50*/  IADD3 R236, P1, PT, R160, UR29, RZ ;  /* 0x0000001da0ec7c10 */ /* 0x000fe2000ff3e0ff */
[----:B------:R-:W2:Y:S01]  /*9e60*/  LDG.E.U8 R65, desc[UR30][R214.64] ;  /* 0x0000001ed6417981 */ /* 0x000ea2000c1e1100 */
[----:B0-----:R-:W-:-:S02]  /*9e70*/  IADD3 R8, P0, PT, R192, UR29, RZ ;  /* 0x0000001dc0087c10 */ /* 0x001fc4000ff1e0ff */
[----:B------:R-:W-:Y:S01]  /*9e80*/  IADD3.X R237, PT, PT, R161, UR7, RZ, P1, !PT ;  /* 0x00000007a1ed7c10 */ /* 0x000fe20008ffe4ff */
[----:B------:R0:W2:Y:S01]  /*9e90*/  LDG.E.U8 R173, desc[UR30][R6.64] ;  /* 0x0000001e06ad7981 */ /* 0x0000a2000c1e1100 */
[----:B------:R-:W-:Y:S02]  /*9ea0*/  IADD3.X R9, PT, PT, R193, UR7, RZ, P0, !PT ;  /* 0x00000007c1097c10 */ /* 0x000fe400087fe4ff */
[----:B------:R-:W-:Y:S01]  /*9eb0*/  IADD3 R216, P1, PT, R144, UR29, RZ ;  /* 0x0000001d90d87c10 */ /* 0x000fe2000ff3e0ff */
[----:B------:R1:W2:Y:S01]  /*9ec0*/  LDG.E.U8 R203, desc[UR30][R236.64] ;  /* 0x0000001eeccb7981 */ /* 0x0002a2000c1e1100 */
[----:B------:R-:W-:Y:S02]  /*9ed0*/  IADD3 R246, P0, PT, R176, UR29, RZ ;  /* 0x0000001db0f67c10 */ /* 0x000fe4000ff1e0ff */
[----:B------:R-:W-:Y:S01]  /*9ee0*/  IADD3 R210, P2, PT, R138, UR29, RZ ;  /* 0x0000001d8ad27c10 */ /* 0x000fe2000ff5e0ff */
[----:B------:R-:W2:Y:S01]  /*9ef0*/  LDG.E.U8 R205, desc[UR30][R212.64] ;  /* 0x0000001ed4cd7981 */ /* 0x000ea2000c1e1100 */
[----:B------:R-:W-:-:S02]  /*9f00*/  IADD3.X R217, PT, PT, R145, UR7, RZ, P1, !PT ;  /* 0x0000000791d97c10 */ /* 0x000fc40008ffe4ff */
[----:B------:R-:W-:Y:S01]  /*9f10*/  IADD3.X R247, PT, PT, R177, UR7, RZ, P0, !PT ;  /* 0x00000007b1f77c10 */ /* 0x000fe200087fe4ff */
[----:B------:R-:W2:Y:S01]  /*9f20*/  LDG.E.U8 R206, desc[UR30][R206.64] ;  /* 0x0000001ecece7981 */ /* 0x000ea2000c1e1100 */
[----:B0-----:R-:W-:Y:S02]  /*9f30*/  IADD3 R6, P1, PT, R184, UR29, RZ ;  /* 0x0000001db8067c10 */ /* 0x001fe4000ff3e0ff */
[----:B------:R-:W-:Y:S01]  /*9f40*/  IADD3 R242, P0, PT, R158, UR29, RZ ;  /* 0x0000001d9ef27c10 */ /* 0x000fe2000ff1e0ff */
[----:B------:R-:W2:Y:S01]  /*9f50*/  LDG.E.U8 R208, desc[UR30][R208.64] ;  /* 0x0000001ed0d07981 */ /* 0x000ea2000c1e1100 */
[----:B------:R-:W-:Y:S02]  /*9f60*/  IADD3.X R211, PT, PT, R139, UR7, RZ, P2, !PT ;  /* 0x000000078bd37c10 */ /* 0x000fe400097fe4ff */
[----:B------:R-:W-:Y:S01]  /*9f70*/  IADD3.X R7, PT, PT, R185, UR7, RZ, P1, !PT ;  /* 0x00000007b9077c10 */ /* 0x000fe20008ffe4ff */
[----:B------:R-:W2:Y:S01]  /*9f80*/  LDG.E.U8 R213, desc[UR30][R246.64] ;  /* 0x0000001ef6d57981 */ /* 0x000ea2000c1e1100 */
[----:B------:R-:W-:-:S02]  /*9f90*/  IADD3.X R243, PT, PT, R159, UR7, RZ, P0, !PT ;  /* 0x000000079ff37c10 */ /* 0x000fc400087fe4ff */
[----:B------:R-:W-:Y:S01]  /*9fa0*/  IADD3 R244, P1, PT, R166, UR29, RZ ;  /* 0x0000001da6f47c10 */ /* 0x000fe2000ff3e0ff */
[----:B------:R-:W2:Y:S01]  /*9fb0*/  LDG.E.U8 R210, desc[UR30][R210.64] ;  /* 0x0000001ed2d27981 */ /* 0x000ea2000c1e1100 */
[----:B-1----:R-:W-:Y:S02]  /*9fc0*/  IADD3 R236, P0, PT, R150, UR29, RZ ;  /* 0x0000001d96ec7c10 */ /* 0x002fe4000ff1e0ff */
[----:B------:R-:W-:Y:S01]  /*9fd0*/  IADD3 R214, P2, PT, R136, UR29, RZ ;  /* 0x0000001d88d67c10 */ /* 0x000fe2000ff5e0ff */
[----:B------:R0:W2:Y:S01]  /*9fe0*/  LDG.E.U8 R212, desc[UR30][R6.64] ;  /* 0x0000001e06d47981 */ /* 0x0000a2000c1e1100 */
[----:B------:R-:W-:Y:S02]  /*9ff0*/  IADD3.X R245, PT, PT, R167, UR7, RZ, P1, !PT ;  /* 0x00000007a7f57c10 */ /* 0x000fe40008ffe4ff */
[----:B------:R-:W-:Y:S01]  /*a000*/  IADD3.X R237, PT, PT, R151, UR7, RZ, P0, !PT ;  /* 0x0000000797ed7c10 */ /* 0x000fe200087fe4ff */
[----:B------:R-:W2:Y:S04]  /*a010*/  LDG.E.U8 R207, desc[UR30][R216.64] ;  /* 0x0000001ed8cf7981 */ /* 0x000ea8000c1e1100 */
[----:B------:R1:W2:Y:S01]  /*a020*/  LDG.E.U8 R211, desc[UR30][R8.64] ;  /* 0x0000001e08d37981 */ /* 0x0002a2000c1e1100 */
[----:B0-----:R-:W-:-:S02]  /*a030*/  IADD3 R6, P0, PT, R134, UR29, RZ ;  /* 0x0000001d86067c10 */ /* 0x001fc4000ff1e0ff */
[----:B------:R-:W-:Y:S02]  /*a040*/  IADD3.X R215, PT, PT, R137, UR7, RZ, P2, !PT ;  /* 0x0000000789d77c10 */ /* 0x000fe400097fe4ff */
[----:B------:R-:W-:Y:S01]  /*a050*/  IADD3.X R7, PT, PT, R135, UR7, RZ, P0, !PT ;  /* 0x0000000787077c10 */ /* 0x000fe200087fe4ff */
[----:B------:R-:W2:Y:S01]  /*a060*/  LDG.E.U8 R216, desc[UR30][R236.64] ;  /* 0x0000001eecd87981 */ /* 0x000ea2000c1e1100 */
[----:B-1----:R-:W-:-:S03]  /*a070*/  IADD3 R8, P1, PT, R142, UR29, RZ ;  /* 0x0000001d8e087c10 */ /* 0x002fc6000ff3e0ff */
[----:B------:R-:W2:Y:S01]  /*a080*/  LDG.E.U8 R209, desc[UR30][R214.64] ;  /* 0x0000001ed6d17981 */ /* 0x000ea2000c1e1100 */
[----:B------:R-:W-:-:S03]  /*a090*/  IADD3.X R9, PT, PT, R143, UR7, RZ, P1, !PT ;  /* 0x000000078f097c10 */ /* 0x000fc60008ffe4ff */
[----:B------:R-:W2:Y:S04]  /*a0a0*/  LDG.E.U8 R218, desc[UR30][R6.64] ;  /* 0x0000001e06da7981 */ /* 0x000ea8000c1e1100 */
[----:B------:R0:W2:Y:S04]  /*a0b0*/  LDG.E.U8 R217, desc[UR30][R8.64] ;  /* 0x0000001e08d97981 */ /* 0x0000a8000c1e1100 */
[----:B------:R-:W2:Y:S04]  /*a0c0*/  LDG.E.U8 R214, desc[UR30][R244.64] ;  /* 0x0000001ef4d67981 */ /* 0x000ea8000c1e1100 */
[----:B------:R-:W2:Y:S01]  /*a0d0*/  LDG.E.U8 R215, desc[UR30][R242.64] ;  /* 0x0000001ef2d77981 */ /* 0x000ea2000c1e1100 */
        /* <DEDUP_REMOVED lines=11> */
[----:B------:R-:W-:Y:S02]  /*a190*/  F2FP.SATFINITE.E4M3.F32.PACK_AB_MERGE_C R37, R4, R37, R40 ;  /* 0x000000250425723e */ /* 0x000fe40004807028 */
[----:B------:R-:W-:-:S02]  /*a1a0*/  F2FP.SATFINITE.E4M3.F32.PACK_AB_MERGE_C R45, R29, R28, R44 ;  /* 0x0000001c1d2d723e */ /* 0x000fc4000480702c */
[----:B------:R-:W-:Y:S02]  /*a1b0*/  F2FP.SATFINITE.E4M3.F32.PACK_AB_MERGE_C R36, R5, R36, R10 ;  /* 0x000000240524723e */ /* 0x000fe4000480700a */
[----:B------:R-:W-:Y:S02]  /*a1c0*/  F2FP.SATFINITE.E4M3.F32.PACK_AB_MERGE_C R38, R11, R38, R15 ;  /* 0x000000260b26723e */ /* 0x000fe4000480700f */
[----:B------:R-:W-:Y:S02]  /*a1d0*/  F2FP.SATFINITE.E4M3.F32.PACK_AB_MERGE_C R39, R12, R39, R19 ;  /* 0x000000270c27723e */ /* 0x000fe40004807013 */
[----:B------:R-:W-:Y:S02]  /*a1e0*/  F2FP.SATFINITE.E4M3.F32.PACK_AB_MERGE_C R41, R18, R17, R41 ;  /* 0x000000111229723e */ /* 0x000fe40004807029 */
[----:B------:R-:W-:Y:S02]  /*a1f0*/  F2FP.SATFINITE.E4M3.F32.PACK_AB_MERGE_C R40, R14, R13, R16 ;  /* 0x0000000d0e28723e */ /* 0x000fe40004807010 */
[----:B------:R-:W-:-:S02]  /*a200*/  F2FP.SATFINITE.E4M3.F32.PACK_AB_MERGE_C R42, R21, R42, R30 ;  /* 0x0000002a152a723e */ /* 0x000fc4000480701e */
[----:B------:R-:W-:Y:S02]  /*a210*/  F2FP.SATFINITE.E4M3.F32.PACK_AB_MERGE_C R43, R23, R22, R32 ;  /* 0x00000016172b723e */ /* 0x000fe40004807020 */
[----:B------:R-:W-:Y:S02]  /*a220*/  F2FP.SATFINITE.E4M3.F32.PACK_AB_MERGE_C R44, R25, R24, R34 ;  /* 0x00000018192c723e */ /* 0x000fe40004807022 */
[----:B0-----:R-:W0:Y:S01]  /*a230*/  LDTM.x32 R4, tmem[UR21] ;  /* 0x00000015000479ee */ /* 0x001e2200082c0000 */
[----:B------:R-:W-:-:S05]  /*a240*/  IMAD.SHL.U32 R233, R0, 0x4, RZ ;  /* 0x0000000400e97824 */ /* 0x000fca00078e00ff */
[----:B------:R-:W-:Y:S01]  /*a250*/  LOP3.LUT R236, R233, 0x40, RZ, 0xc0, !PT ;  /* 0x00000040e9ec7812 */ /* 0x000fe200078ec0ff */
[----:B------:R-:W-:Y:S01]  /*a260*/  IMAD.SHL.U32 R233, R0, 0x10, RZ ;  /* 0x0000001000e97824 */ /* 0x000fe200078e00ff */
[----:B------:R-:W-:-:S04]  /*a270*/  F2FP.SATFINITE.E4M3.F32.PACK_AB_MERGE_C R230, R231, R230, RZ ;  /* 0x000000e6e7e6723e */ /* 0x000fc800048070ff */
[----:B------:R-:W-:Y:S02]  /*a280*/  LOP3.LUT R236, R236, 0x870, R233, 0x78, !PT ;  /* 0x00000870ecec7812 */ /* 0x000fe400078e78e9 */
[----:B------:R-:W-:-:S04]  /*a290*/  SHF.R.S32.HI R233, RZ, 0x7, R0 ;  /* 0x00000007ffe97819 */ /* 0x000fc80000011400 */
[----:B------:R-:W-:Y:S01]  /*a2a0*/  SGXT R231, R233, 0x1 ;  /* 0x00000001e9e7781a */ /* 0x000fe20000000200 */
[C---:B0-----:R-:W-:Y:S01]  /*a2b0*/  FMUL R4, R221.reuse, R4 ;  /* 0x00000004dd047220 */ /* 0x041fe20000400000 */
        /* <DEDUP_REMOVED lines=30> */
[----:B------:R-:W-:Y:S01]  /*a4a0*/  FMUL R35, R221, R35 ;  /* 0x00000023dd237220 */ /* 0x000fe20000400000 */
[----:B------:R-:W-:-:S02]  /*a4b0*/  SHF.R.S32.HI R221, RZ, 0x7, R0 ;  /* 0x00000007ffdd7819 */ /* 0x000fc40000011400 */
[----:B------:R-:W-:Y:S02]  /*a4c0*/  LOP3.LUT R231, R231, 0x90, RZ, 0xc0, !PT ;  /* 0x00000090e7e77812 */ /* 0x000fe400078ec0ff */
[----:B------:R-:W-:Y:S02]  /*a4d0*/  SGXT R221, R221, 0x1 ;  /* 0x00000001dddd781a */ /* 0x000fe40000000200 */
[----:B------:R-:W-:Y:S02]  /*a4e0*/  F2FP.SATFINITE.E4M3.F32.PACK_AB_MERGE_C R234, R234, R219, RZ ;  /* 0x000000dbeaea723e */ /* 0x000fe400048070ff */
[----:B------:R-:W-:Y:S02]  /*a4f0*/  LOP3.LUT R221, R221, 0x90, RZ, 0xc0, !PT ;  /* 0x00000090dddd7812 */ /* 0x000fe400078ec0ff */
[----:B------:R-:W-:Y:S02]  /*a500*/  LOP3.LUT R219, R0, 0x6f, RZ, 0xc0, !PT ;  /* 0x0000006f00db7812 */ /* 0x000fe400078ec0ff */
[----:B------:R-:W-:-:S02]  /*a510*/  F2FP.SATFINITE.E4M3.F32.PACK_AB_MERGE_C R51, R220, R51, R230 ;  /* 0x00000033dc33723e */ /* 0x000fc400048070e6 */
[--C-:B------:R-:W-:Y:S02]  /*a520*/  LOP3.LUT R220, R231, 0x7f, R0.reuse, 0x78, !PT ;  /* 0x0000007fe7dc7812 */ /* 0x100fe400078e7800 */
[----:B------:R-:W-:Y:S01]  /*a530*/  LOP3.LUT R221, R221, 0x7f, R0, 0x78, !PT ;  /* 0x0000007fdddd7812 */ /* 0x000fe200078e7800 */
[----:B------:R-:W-:Y:S01]  /*a540*/  IMAD R219, R219, 0x80, R236 ;  /* 0x00000080dbdb7824 */ /* 0x000fe200078e02ec */
[----:B------:R-:W-:Y:S02]  /*a550*/  F2FP.SATFINITE.E4M3.F32.PACK_AB_MERGE_C R227, R235, R226, RZ ;  /* 0x000000e2ebe3723e */ /* 0x000fe400048070ff */
[----:B------:R-:W-:Y:S02]  /*a560*/  F2FP.SATFINITE.E4M3.F32.PACK_AB_MERGE_C R222, R239, R238, RZ ;  /* 0x000000eeefde723e */ /* 0x000fe400048070ff */
[----:B------:R-:W-:Y:S02]  /*a570*/  F2FP.SATFINITE.E4M3.F32.PACK_AB_MERGE_C R226, R241, R240, RZ ;  /* 0x000000f0f1e2723e */ /* 0x000fe400048070ff */
[----:B------:R-:W-:-:S02]  /*a580*/  F2FP.SATFINITE.E4M3.F32.PACK_AB_MERGE_C R46, R229, R46, R232 ;  /* 0x0000002ee52e723e */ /* 0x000fc400048070e8 */
[----:B------:R-:W-:Y:S02]  /*a590*/  F2FP.SATFINITE.E4M3.F32.PACK_AB_MERGE_C R47, R228, R47, R227 ;  /* 0x0000002fe42f723e */ /* 0x000fe400048070e3 */
[----:B------:R-:W-:Y:S02]  /*a5a0*/  F2FP.SATFINITE.E4M3.F32.PACK_AB_MERGE_C R49, R224, R49, R226 ;  /* 0x00000031e031723e */ /* 0x000fe400048070e2 */
[----:B------:R-:W-:Y:S02]  /*a5b0*/  F2FP.SATFINITE.E4M3.F32.PACK_AB_MERGE_C R48, R225, R48, R222 ;  /* 0x00000030e130723e */ /* 0x000fe400048070de */
[----:B------:R-:W-:Y:S01]  /*a5c0*/  F2FP.SATFINITE.E4M3.F32.PACK_AB_MERGE_C R50, R223, R50, R234 ;  /* 0x00000032df32723e */ /* 0x000fe200048070ea */
[----:B---3--:R0:W-:Y:S04]  /*a5d0*/  STS.U8 [R220+UR13+0xa400], R57 ;  /* 0x00a40039dc007988 */ /* 0x0081e8000800000d */
[----:B----4-:R1:W-:Y:S04]  /*a5e0*/  STS.U8 [R220+UR13+0xa000], R56 ;  /* 0x00a00038dc007988 */ /* 0x0103e8000800000d */
[----:B-----5:R3:W-:Y:S01]  /*a5f0*/  STS.U8 [R220+UR13+0xac00], R59 ;  /* 0x00ac003bdc007988 */ /* 0x0207e2000800000d */
[----:B0-----:R-:W-:-:S02]  /*a600*/  LOP3.LUT R57, R219, 0x10, RZ, 0x3c, !PT ;  /* 0x00000010db397812 */ /* 0x001fc400078e3cff */
[C---:B-1----:R-:W-:Y:S02]  /*a610*/  LOP3.LUT R56, R221.reuse, 0x40, RZ, 0x3c, !PT ;  /* 0x00000040dd387812 */ /* 0x042fe400078e3cff */
[----:B------:R-:W-:Y:S01]  /*a620*/  LOP3.LUT R221, R221, 0x60, RZ, 0x3c, !PT ;  /* 0x00000060dddd7812 */ /* 0x000fe200078e3cff */
[----:B------:R-:W-:Y:S01]  /*a630*/  STS.U8 [R220+UR13+0xb000], R60 ;  /* 0x00b0003cdc007988 */ /* 0x000fe2000800000d */
[----:B---3--:R-:W-:-:S03]  /*a640*/  LOP3.LUT R59, R219, 0x30, RZ, 0x3c, !PT ;  /* 0x00000030db3b7812 */ /* 0x008fc600078e3cff */
[----:B--2---:R-:W-:Y:S04]  /*a650*/  STS.U8 [R220+UR13+0xb400], R61 ;  /* 0x00b4003ddc007988 */ /* 0x004fe8000800000d */
[----:B------:R0:W-:Y:S04]  /*a660*/  STS.U8 [R220+UR13+0xa800], R58 ;  /* 0x00a8003adc007988 */ /* 0x0001e8000800000d */
[----:B------:R1:W-:Y:S01]  /*a670*/  STS.U8 [R220+UR13+0xb800], R62 ;  /* 0x00b8003edc007988 */ /* 0x0003e2000800000d */
[----:B0-----:R-:W-:-:S03]  /*a680*/  LOP3.LUT R58, R219, 0x20, RZ, 0x3c, !PT ;  /* 0x00000020db3a7812 */ /* 0x001fc600078e3cff */
        /* <DEDUP_REMOVED lines=27> */
[----:B------:R1:W-:Y:S04]  /*a840*/  STS.128 [R58+UR13], R44 ;  /* 0x0000002c3a007988 */ /* 0x0003e80008000c0d */
[----:B------:R1:W-:Y:S01]  /*a850*/  STS.128 [R59+UR13], R48 ;  /* 0x000000303b007988 */ /* 0x0003e20008000c0d */
[----:B------:R-:W-:Y:S01]  /*a860*/  NOP ;  /* 0x0000000000007918 */ /* 0x000fe20000000000 */
[----:B------:R1:W-:Y:S01]  /*a870*/  STTM.x32 tmem[UR21], R4 ;  /* 0x00000004000079ed */ /* 0x0003e200082c0015 */
[----:B------:R-:W0:Y:S02]  /*a880*/  FENCE.VIEW.ASYNC.T ;  /* 0x00000000000073c6 */ /* 0x000e240000000200 */
[----:B0-----:R-:W-:Y:S06]  /*a890*/  BAR.SYNC.DEFER_BLOCKING 0x0 ;  /* 0x0000000000007b1d */ /* 0x001fec0000010000 */
[----:B------:R0:W-:Y:S06]  /*a8a0*/  MEMBAR.ALL.CTA ;  /* 0x0000000000007992 */ /* 0x0001ec0000008000 */
[----:B0-----:R-:W0:Y:S01]  /*a8b0*/  FENCE.VIEW.ASYNC.S ;  /* 0x00000000000073c6 */ /* 0x001e220000000000 */
[----:B------:R-:W-:Y:S01]  /*a8c0*/  ULEA UR20, UR25, UR13, 0x3 ;  /* 0x0000000d19147291 */ /* 0x000fe2000f8e18ff */
[----:B------:R-:W-:Y:S01]  /*a8d0*/  FADD R54, R54, R55 ;  /* 0x0000003736367221 */ /* 0x000fe20000000000 */
[----:B------:R-:W-:-:S02]  /*a8e0*/  UMOV UR8, UR6 ;  /* 0x0000000600087c82 */ /* 0x000fc40008000000 */
[----:B------:R-:W-:Y:S01]  /*a8f0*/  UIADD3 UR20, UPT, UPT, UR20, 0xc000, URZ ;  /* 0x0000c00014147890 */ /* 0x000fe2000fffe0ff */
[----:B0-----:R-:W-:Y:S06]  /*a900*/  BAR.SYNC.DEFER_BLOCKING 0x0 ;  /* 0x0000000000007b1d */ /* 0x001fec0000010000 */
[----:B------:R-:W-:Y:S05]  /*a910*/  BRA.U UP3, `(.L_x_15) ;  /* 0x0000000103547547 */ /* 0x000fea000b800000 */
[----:B------:R-:W-:Y:S01]  /*a920*/  UMOV UR10, UR24 ;  /* 0x00000018000a7c82 */ /* 0x000fe20008000000 */
[----:B------:R-:W-:Y:S01]  /*a930*/  UMOV UR11, 0x40004040 ;  /* 0x40004040000b7882 */ /* 0x000fe20000000000 */
[----:B------:R-:W-:Y:S01]  /*a940*/  UMOV UR32, UR28 ;  /* 0x0000001c00207c82 */ /* 0x000fe20008000000 */
        /* <DEDUP_REMOVED lines=18> */
.L_x_15:
[----:B------:R-:W-:Y:S01]  /*aa70*/  UISETP.GE.U32.AND UP0, UPT, UR58, UR14, UPT ;  /* 0x0000000e3a00728c */ /* 0x000fe2000bf06070 */
[----:B------:R-:W-:Y:S01]  /*aa80*/  FFMA R172, R53, R172, R54 ;  /* 0x000000ac35ac7223 */ /* 0x000fe20000000036 */
[----:B------:R-:W-:Y:S01]  /*aa90*/  UIADD3 UR25, UPT, UPT, UR25, 0x1, URZ ;  /* 0x0000000119197890 */ /* 0x000fe2000fffe0ff */
[----:B-1----:R-:W-:Y:S01]  /*aaa0*/  IMAD.MOV.U32 R173, RZ, RZ, R52 ;  /* 0x000000ffffad7224 */ /* 0x002fe200078e0034 */
[----:B------:R-:W-:Y:S02]  /*aab0*/  UISETP.GE.U32.AND.EX UP0, UPT, UR9, URZ, UPT, UP0 ;  /* 0x000000ff0900728c */ /* 0x000fe4000bf06100 */
[----:B------:R-:W-:Y:S02]  /*aac0*/  UISETP.GT.AND UP4, UPT, UR25, 0x1, UPT ;  /* 0x000000011900788c */ /* 0x000fe4000bf84270 */
[----:B------:R-:W-:Y:S02]  /*aad0*/  UIADD3 UR29, UPT, UPT, UR22, UR29, URZ ;  /* 0x0000001d161d7290 */ /* 0x000fe4000fffe0ff */
[----:B0-----:R-:W-:-:S02]  /*aae0*/  USEL UR6, URZ, 0x1, !UP4 ;  /* 0x00000001ff067887 */ /* 0x001fc4000e000000 */
[----:B------:R-:W-:Y:S02]  /*aaf0*/  UIADD3 UR27, UPT, UPT, UR23, UR27, URZ ;  /* 0x0000001b171b7290 */ /* 0x000fe4000fffe0ff */
[----:B------:R-:W-:Y:S02]  /*ab00*/  USEL UR25, UR25, URZ, !UP4 ;  /* 0x000000ff19197287 */ /* 0x000fe4000e000000 */
[----:B------:R-:W-:Y:S01]  /*ab10*/  ULOP3.LUT UR6, UR8, UR6, URZ, 0x3c, !UPT ;  /* 0x0000000608067292 */ /* 0x000fe2000f8e3cff */
[----:B------:R-:W-:Y:S01]  /*ab20*/  UMOV UR7, UR58 ;  /* 0x0000003a00077c82 */ /* 0x000fe20008000000 */
[----:B------:R-:W-:Y:S10]  /*ab30*/  BRA.U !UP0, `(.L_x_16) ;  /* 0xffffffb108947547 */ /* 0x000ff4000b83ffff */
.L_x_11:
[--C-:B------:R-:W-:Y:S01]  /*ab40*/  SHF.R.U32.HI R3, RZ, 0x2, R0.reuse ;  /* 0x00000002ff037819 */ /* 0x100fe20000011600 */
[----:B------:R-:W-:Y:S01]  /*ab50*/  UISETP.GE.AND UP0, UPT, UR42, 0x1, UPT ;  /* 0x000000012a00788c */ /* 0x000fe2000bf06270 */
[----:B-1----:R-:W-:Y:S02]  /*ab60*/  SHF.R.U32.HI R5, RZ, 0x1, R0 ;  /* 0x00000001ff057819 */ /* 0x002fe40000011600 */
[----:B------:R-:W-:-:S04]  /*ab70*/  LOP3.LUT R3, R3, 0x38, RZ, 0xc0, !PT ;  /* 0x0000003803037812 */ /* 0x000fc800078ec0ff */
[----:B------:R-:W-:-:S05]  /*ab80*/  LOP3.LUT R3, R3, 0x1f, R0, 0xf8, !PT ;  /* 0x0000001f03037812 */ /* 0x000fca00078ef800 */
[----:B------:R-:W-:-:S05]  /*ab90*/  IMAD.SHL.U32 R3, R3, 0x10, RZ ;  /* 0x0000001003037824 */ /* 0x000fca00078e00ff */
[----:B------:R-:W-:-:S04]  /*aba0*/  LOP3.LUT R4, R3, 0x1b0, RZ, 0xc0, !PT ;  /* 0x000001b003047812 */ /* 0x000fc800078ec0ff */
[----:B------:R-:W-:Y:S01]  /*abb0*/  LOP3.LUT R4, R4, 0x40, R5, 0xf8, !PT ;  /* 0x0000004004047812 */ /* 0x000fe200078ef805 */
[----:B------:R-:W-:Y:S06]  /*abc0*/  BRA.U !UP0, `(.L_x_17) ;  /* 0x0000000108107547 */ /* 0x000fec000b800000 */
[----:B------:R-:W-:-:S06]  /*abd0*/  USHF.L.U32 UR8, UR8, 0x1f, URZ ;  /* 0x0000001f08087899 */ /* 0x000fcc00080006ff */
[----:B------:R-:W-:-:S04]  /*abe0*/  IMAD.U32 R5, RZ, RZ, UR8 ;  /* 0x00000008ff057e24 */ /* 0x000fc8000f8e00ff */
[----:B------:R-:W0:Y:S02]  /*abf0*/  SYNCS.PHASECHK.TRANS64.TRYWAIT P0, [UR20], R5 ;  /* 0x00000005ff0075a7 */ /* 0x000e240008001114 */
[----:B0-----:R-:W-:Y:S05]  /*ac00*/  @!P0 BRA `(.L_x_18) ;  /* 0x0000001c008c8947 */ /* 0x001fea0003800000 */
.L_x_17:
[----:B------:R-:W-:Y:S01]  /*ac10*/  BAR.SYNC.DEFER_BLOCKING 0x0 ;  /* 0x0000000000007b1d */ /* 0x000fe20000010000 */
[----:B------:R-:W-:Y:S01]  /*ac20*/  LOP3.LUT P0, RZ, R0, 0xff, RZ, 0xc0, !PT ;  /* 0x000000ff00ff7812 */ /* 0x000fe2000780c0ff */
[----:B------:R-:W-:Y:S01]  /*ac30*/  VIADD R36, R4, UR13 ;  /* 0x0000000d04247c36 */ /* 0x000fe20008000000 */
[----:B------:R-:W-:Y:S01]  /*ac40*/  LOP3.LUT R3, R3, 0x1f0, RZ, 0xc0, !PT ;  /* 0x000001f003037812 */ /* 0x000fe200078ec0ff */
[----:B------:R-:W-:Y:S01]  /*ac50*/  IMAD.SHL.U32 R78, R0, 0x10, RZ ;  /* 0x00000010004e7824 */ /* 0x000fe200078e00ff */
[----:B------:R-:W-:-:S03]  /*ac60*/  FSETP.GEU.AND P1, PT, R172, 1.175494350822287508e-38, PT ;  /* 0x00800000ac00780b */ /* 0x000fc60003f2e000 */
[----:B------:R-:W0:Y:S01]  /*ac70*/  LDC R70, c[0x0][0x3e8] ;  /* 0x0000fa00ff467b82 */ /* 0x000e220000000800 */
[----:B------:R-:W1:Y:S01]  /*ac80*/  LDCU.64 UR4, c[0x0][0x3e0] ;  /* 0x00007c00ff0477ac */ /* 0x000e620008000a00 */
[C---:B------:R-:W-:Y:S02]  /*ac90*/  LOP3.LUT R40, R0.reuse, 0x80, RZ, 0xc0, !PT ;  /* 0x0000008000287812 */ /* 0x040fe400078ec0ff */
[----:B------:R-:W-:Y:S02]  /*aca0*/  LOP3.LUT R43, R0, 0x7f, RZ, 0xc0, !PT ;  /* 0x0000007f002b7812 */ /* 0x000fe400078ec0ff */
[----:B------:R-:W-:Y:S02]  /*acb0*/  LEA R40, R40, UR13, 0x5 ;  /* 0x0000000d28287c11 */ /* 0x000fe4000f8e28ff */
[----:B------:R-:W2:Y:S01]  /*acc0*/  LDC.64 R76, c[0x0][0x398] ;  /* 0x0000e600ff4c7b82 */ /* 0x000ea20000000a00 */
[----:B------:R-:W-:Y:S02]  /*acd0*/  LOP3.LUT R78, R78, 0xff0, RZ, 0xc0, !PT ;  /* 0x00000ff04e4e7812 */ /* 0x000fe400078ec0ff */
[----:B------:R-:W-:Y:S01]  /*ace0*/  IMAD R40, R43, 0x10, R40 ;  /* 0x000000102b287824 */ /* 0x000fe200078e0228 */
[----:B------:R-:W3:Y:S04]  /*acf0*/  @!P0 SYNCS.CCTL.IV [UR13+0xc000] ;  /* 0x00c00000ff0089b1 */ /* 0x000ee8000800000d */
[----:B---3--:R-:W-:Y:S01]  /*ad00*/  BAR.SYNC.DEFER_BLOCKING 0x0 ;  /* 0x0000000000007b1d */ /* 0x008fe20000010000 */
[----:B-1----:R-:W-:-:S05]  /*ad10*/  UIMAD UR4, UR15, UR4, URZ ;  /* 0x000000040f0472a4 */ /* 0x002fca000f8e02ff */
[----:B------:R-:W1:Y:S02]  /*ad20*/  @!P0 SYNCS.CCTL.IV [UR13+0xc008] ;  /* 0x00c00800ff0089b1 */ /* 0x000e64000800000d */
[----:B-1----:R1:W-:Y:S01]  /*ad30*/  STSM.16.M88 [R36], R172 ;  /* 0x000000ac24007844 */ /* 0x0023e20000000000 */
[----:B------:R-:W-:Y:S01]  /*ad40*/  BAR.SYNC.DEFER_BLOCKING 0x0 ;  /* 0x0000000000007b1d */ /* 0x000fe20000010000 */
[----:B-1----:R-:W-:-:S05]  /*ad50*/  @!P1 FMUL R172, R172, 8388608 ;  /* 0x4b000000acac9820 */ /* 0x002fca0000400000 */
[----:B------:R-:W1:Y:S01]  /*ad60*/  LDTM.x32 R4, tmem[UR21] ;  /* 0x00000015000479ee */ /* 0x000e6200082c0000 */
[----:B------:R-:W-:-:S05]  /*ad70*/  VIADD R38, R172, 0xc0cafb0d ;  /* 0xc0cafb0dac267836 */ /* 0x000fca0000000000 */
[----:B------:R-:W-:Y:S02]  /*ad80*/  LOP3.LUT R39, R38, 0xff800000, RZ, 0xc0, !PT ;  /* 0xff80000026277812 */ /* 0x000fe400078ec0ff */
[----:B------:R-:W-:Y:S02]  /*ad90*/  FSEL R38, RZ, -23, P1 ;  /* 0xc1b80000ff267808 */ /* 0x000fe40000800000 */
[----:B------:R-:W-:Y:S01]  /*ada0*/  I2FP.F32.S32 R41, R39 ;  /* 0x0000002700297245 */ /* 0x000fe20000201400 */
[----:B------:R-:W-:Y:S01]  /*adb0*/  IMAD.IADD R39, R172, 0x1, -R39 ;  /* 0x00000001ac277824 */ /* 0x000fe200078e0a27 */
[----:B------:R-:W3:Y:S03]  /*adc0*/  LDSM.16.M88 R37, [R3+UR13] ;  /* 0x0000000d0325783b */ /* 0x000ee60008000000 */
[----:B------:R-:W-:Y:S01]  /*add0*/  FADD R39, R39, -1 ;  /* 0xbf80000027277421 */ /* 0x000fe20000000000 */
[----:B------:R-:W-:Y:S01]  /*ade0*/  NOP ;  /* 0x0000000000007918 */ /* 0x000fe20000000000 */
[----:B------:R-:W-:Y:S01]  /*adf0*/  FFMA.FTZ R38, R41, 1.1920928955078125e-07, R38 ;  /* 0x3400000029267823 */ /* 0x000fe20000010026 */
[----:B-1----:R-:W-:Y:S01]  /*ae00*/  BAR.SYNC.DEFER_BLOCKING 0x0 ;  /* 0x0000000000007b1d */ /* 0x002fe20000010000 */
[----:B---3--:R-:W-:-:S02]  /*ae10*/  FSETP.GT.AND P0, PT, |R37|, 8.50705917302346158658e+37, PT ;  /* 0x7e8000002500780b */ /* 0x008fc40003f04200 */
[----:B------:R-:W-:-:S11]  /*ae20*/  FSETP.GEU.AND P1, PT, |R37|, 1.175494350822287508e-38, PT ;  /* 0x008000002500780b */ /* 0x000fd60003f2e200 */
[----:B------:R-:W-:Y:S01]  /*ae30*/  @P0 FMUL R37, R37, 0.25 ;  /* 0x3e80000025250820 */ /* 0x000fe20000400000 */
[----:B------:R-:W-:Y:S01]  /*ae40*/  @P0 FMUL R4, R4, 0.25 ;  /* 0x3e80000004040820 */ /* 0x000fe20000400000 */
[----:B------:R-:W-:Y:S01]  /*ae50*/  @P0 FMUL R5, R5, 0.25 ;  /* 0x3e80000005050820 */ /* 0x000fe20000400000 */
[----:B------:R-:W-:Y:S01]  /*ae60*/  @P0 FMUL R6, R6, 0.25 ;  /* 0x3e80000006060820 */ /* 0x000fe20000400000 */
[----:B------:R-:W-:Y:S01]  /*ae70*/  @!P1 FMUL R37, R37, 16777216 ;  /* 0x4b80000025259820 */ /* 0x000fe20000400000 */
[----:B------:R-:W-:Y:S01]  /*ae80*/  @P0 FMUL R7, R7, 0.25 ;  /* 0x3e80000007070820 */ /* 0x000fe20000400000 */
[----:B------:R-:W-:Y:S01]  /*ae90*/  @P0 FMUL R8, R8, 0.25 ;  /* 0x3e80000008080820 */ /* 0x000fe20000400000 */
[----:B------:R-:W-:Y:S01]  /*aea0*/  @P0 FMUL R9, R9, 0.25 ;  /* 0x3e80000009090820 */ /* 0x000fe20000400000 */
[----:B------:R-:W-:Y:S01]  /*aeb0*/  @P0 FMUL R16, R16, 0.25 ;  /* 0x3e80000010100820 */ /* 0x000fe20000400000 */
[----:B------:R-:W-:Y:S01]  /*aec0*/  @P0 FMUL R17, R17, 0.25 ;  /* 0x3e80000011110820 */ /* 0x000fe20000400000 */
[----:B------:R-:W1:Y:S01]  /*aed0*/  MUFU.RCP R37, R37 ;  /* 0x0000002500257308 */ /* 0x000e620000001000 */
[----:B------:R-:W-:Y:S01]  /*aee0*/  @P0 FMUL R18, R18, 0.25 ;  /* 0x3e80000012120820 */ /* 0x000fe20000400000 */
[----:B------:R-:W-:Y:S01]  /*aef0*/  @P0 FMUL R19, R19, 0.25 ;  /* 0x3e80000013130820 */ /* 0x000fe20000400000 */
[----:B------:R-:W-:Y:S01]  /*af00*/  @!P1 FMUL R4, R4, 16777216 ;  /* 0x4b80000004049820 */ /* 0x000fe20000400000 */
[----:B------:R-:W-:Y:S01]  /*af10*/  @!P1 FMUL R5, R5, 16777216 ;  /* 0x4b80000005059820 */ /* 0x000fe20000400000 */
[----:B------:R-:W-:Y:S01]  /*af20*/  @!P1 FMUL R6, R6, 16777216 ;  /* 0x4b80000006069820 */ /* 0x000fe20000400000 */
[----:B------:R-:W-:Y:S01]  /*af30*/  @!P1 FMUL R7, R7, 16777216 ;  /* 0x4b80000007079820 */ /* 0x000fe20000400000 */
[----:B------:R-:W-:Y:S01]  /*af40*/  @!P1 FMUL R8, R8, 16777216 ;  /* 0x4b80000008089820 */ /* 0x000fe20000400000 */
[----:B------:R-:W-:Y:S01]  /*af50*/  @!P1 FMUL R9, R9, 16777216 ;  /* 0x4b80000009099820 */ /* 0x000fe20000400000 */
[----:B------:R-:W-:Y:S01]  /*af60*/  @P0 FMUL R20, R20, 0.25 ;  /* 0x3e80000014140820 */ /* 0x000fe20000400000 */
[----:B------:R-:W-:Y:S01]  /*af70*/  @P0 FMUL R21, R21, 0.25 ;  /* 0x3e80000015150820 */ /* 0x000fe20000400000 */
[----:B------:R-:W-:Y:S01]  /*af80*/  @P0 FMUL R22, R22, 0.25 ;  /* 0x3e80000016160820 */ /* 0x000fe20000400000 */
[----:B------:R-:W-:Y:S01]  /*af90*/  @P0 FMUL R23, R23, 0.25 ;  /* 0x3e80000017170820 */ /* 0x000fe20000400000 */
[----:B------:R-:W-:Y:S01]  /*afa0*/  @P0 FMUL R24, R24, 0.25 ;  /* 0x3e80000018180820 */ /* 0x000fe20000400000 */
[----:B------:R-:W-:Y:S01]  /*afb0*/  @P0 FMUL R25, R25, 0.25 ;  /* 0x3e80000019190820 */ /* 0x000fe20000400000 */
        /* <DEDUP_REMOVED lines=8> */
[C---:B-1----:R-:W-:Y:S01]  /*b040*/  FMUL R4, R37.reuse, R4 ;  /* 0x0000000425047220 */ /* 0x042fe20000400000 */
[C---:B------:R-:W-:Y:S01]  /*b050*/  FMUL R5, R37.reuse, R5 ;  /* 0x0000000525057220 */ /* 0x040fe20000400000 */
[C---:B------:R-:W-:Y:S01]  /*b060*/  FMUL R6, R37.reuse, R6 ;  /* 0x0000000625067220 */ /* 0x040fe20000400000 */
[C---:B------:R-:W-:Y:S01]  /*b070*/  FMUL R7, R37.reuse, R7 ;  /* 0x0000000725077220 */ /* 0x040fe20000400000 */
[C---:B------:R-:W-:Y:S01]  /*b080*/  FMUL R8, R37.reuse, R8 ;  /* 0x0000000825087220 */ /* 0x040fe20000400000 */
[----:B------:R-:W-:Y:S01]  /*b090*/  FMUL R9, R37, R9 ;  /* 0x0000000925097220 */ /* 0x000fe20000400000 */
        /* <DEDUP_REMOVED lines=16> */
[C---:B------:R-:W-:Y:S01]  /*b1a0*/  FMUL R20, R37.reuse, R20 ;  /* 0x0000001425147220 */ /* 0x040fe20000400000 */
[C---:B------:R-:W-:Y:S01]  /*b1b0*/  FMUL R21, R37.reuse, R21 ;  /* 0x0000001525157220 */ /* 0x040fe20000400000 */
[C---:B------:R-:W-:Y:S01]  /*b1c0*/  FMUL R22, R37.reuse, R22 ;  /* 0x0000001625167220 */ /* 0x040fe20000400000 */
[C---:B------:R-:W-:Y:S01]  /*b1d0*/  FMUL R23, R37.reuse, R23 ;  /* 0x0000001725177220 */ /* 0x040fe20000400000 */
[C---:B------:R-:W-:Y:S01]  /*b1e0*/  FMUL R24, R37.reuse, R24 ;  /* 0x0000001825187220 */ /* 0x040fe20000400000 */
[----:B------:R-:W-:Y:S01]  /*b1f0*/  FMUL R25, R37, R25 ;  /* 0x0000001925197220 */ /* 0x000fe20000400000 */
[----:B------:R-:W-:Y:S01]  /*b200*/  F2FP.SATFINITE.E4M3.F32.PACK_AB_MERGE_C R4, R5, R4, RZ ;  /* 0x000000040504723e */ /* 0x000fe200048070ff */
[----:B------:R-:W-:Y:S01]  /*b210*/  @!P1 FMUL R10, R10, 16777216 ;  /* 0x4b8000000a0a9820 */ /* 0x000fe20000400000 */
[----:B------:R-:W-:Y:S01]  /*b220*/  F2FP.SATFINITE.E4M3.F32.PACK_AB_MERGE_C R6, R7, R6, RZ ;  /* 0x000000060706723e */ /* 0x000fe200048070ff */
[----:B------:R-:W-:Y:S01]  /*b230*/  @!P1 FMUL R11, R11, 16777216 ;  /* 0x4b8000000b0b9820 */ /* 0x000fe20000400000 */
[----:B------:R-:W-:Y:S01]  /*b240*/  F2FP.SATFINITE.E4M3.F32.PACK_AB_MERGE_C R8, R9, R8, RZ ;  /* 0x000000080908723e */ /* 0x000fe200048070ff */
[----:B------:R-:W-:Y:S01]  /*b250*/  @P0 FMUL R12, R12, 0.25 ;  /* 0x3e8000000c0c0820 */ /* 0x000fe20000400000 */
[----:B------:R-:W-:Y:S01]  /*b260*/  @P0 FMUL R13, R13, 0.25 ;  /* 0x3e8000000d0d0820 */ /* 0x000fe20000400000 */
[----:B------:R-:W-:Y:S01]  /*b270*/  @P0 FMUL R14, R14, 0.25 ;  /* 0x3e8000000e0e0820 */ /* 0x000fe20000400000 */
[----:B------:R-:W-:Y:S01]  /*b280*/  @P0 FMUL R15, R15, 0.25 ;  /* 0x3e8000000f0f0820 */ /* 0x000fe20000400000 */
[C---:B------:R-:W-:Y:S01]  /*b290*/  FMUL R26, R37.reuse, R26 ;  /* 0x0000001a251a7220 */ /* 0x040fe20000400000 */
[C---:B------:R-:W-:Y:S01]  /*b2a0*/  FMUL R27, R37.reuse, R27 ;  /* 0x0000001b251b7220 */ /* 0x040fe20000400000 */
[C---:B------:R-:W-:Y:S01]  /*b2b0*/  FMUL R28, R37.reuse, R28 ;  /* 0x0000001c251c7220 */ /* 0x040fe20000400000 */
[----:B------:R-:W-:Y:S01]  /*b2c0*/  FMUL R29, R37, R29 ;  /* 0x0000001d251d7220 */ /* 0x000fe20000400000 */
[----:B------:R-:W-:Y:S01]  /*b2d0*/  F2FP.SATFINITE.E4M3.F32.PACK_AB_MERGE_C R16, R17, R16, RZ ;  /* 0x000000101110723e */ /* 0x000fe200048070ff */
[----:B------:R-:W-:Y:S01]  /*b2e0*/  FMUL R10, R37, R10 ;  /* 0x0000000a250a7220 */ /* 0x000fe20000400000 */
[----:B------:R-:W-:Y:S01]  /*b2f0*/  F2FP.SATFINITE.E4M3.F32.PACK_AB_MERGE_C R18, R19, R18, RZ ;  /* 0x000000121312723e */ /* 0x000fe200048070ff */
[----:B------:R-:W-:Y:S01]  /*b300*/  FMUL R11, R37, R11 ;  /* 0x0000000b250b7220 */ /* 0x000fe20000400000 */
[----:B------:R-:W-:Y:S01]  /*b310*/  LOP3.LUT R17, R4, 0xffff, RZ, 0xc0, !PT ;  /* 0x0000ffff04117812 */ /* 0x000fe200078ec0ff */
[----:B------:R-:W-:Y:S01]  /*b320*/  @!P1 FMUL R12, R12, 16777216 ;  /* 0x4b8000000c0c9820 */ /* 0x000fe20000400000 */
[----:B------:R-:W-:Y:S01]  /*b330*/  LOP3.LUT R42, R6, 0xffff, RZ, 0xc0, !PT ;  /* 0x0000ffff062a7812 */ /* 0x000fe200078ec0ff */
[----:B------:R-:W-:Y:S01]  /*b340*/  @!P1 FMUL R13, R13, 16777216 ;  /* 0x4b8000000d0d9820 */ /* 0x000fe20000400000 */
[----:B------:R-:W-:Y:S01]  /*b350*/  LOP3.LUT R19, R8, 0xffff, RZ, 0xc0, !PT ;  /* 0x0000ffff08137812 */ /* 0x000fe200078ec0ff */
[----:B------:R-:W-:Y:S01]  /*b360*/  @!P1 FMUL R14, R14, 16777216 ;  /* 0x4b8000000e0e9820 */ /* 0x000fe20000400000 */
[----:B------:R-:W-:Y:S01]  /*b370*/  F2FP.SATFINITE.E4M3.F32.PACK_AB_MERGE_C R20, R21, R20, RZ ;  /* 0x000000141514723e */ /* 0x000fe200048070ff */
[----:B------:R-:W-:Y:S01]  /*b380*/  @!P1 FMUL R15, R15, 16777216 ;  /* 0x4b8000000f0f9820 */ /* 0x000fe20000400000 */
[----:B------:R-:W-:Y:S01]  /*b390*/  F2FP.SATFINITE.E4M3.F32.PACK_AB_MERGE_C R22, R23, R22, RZ ;  /* 0x000000161716723e */ /* 0x000fe200048070ff */
[----:B------:R-:W-:Y:S01]  /*b3a0*/  FMUL R12, R37, R12 ;  /* 0x0000000c250c7220 */ /* 0x000fe20000400000 */
[----:B------:R-:W-:Y:S01]  /*b3b0*/  F2FP.SATFINITE.E4M3.F32.PACK_AB_MERGE_C R24, R25, R24, RZ ;  /* 0x000000181918723e */ /* 0x000fe200048070ff */
[----:B------:R-:W-:Y:S01]  /*b3c0*/  FMUL R13, R37, R13 ;  /* 0x0000000d250d7220 */ /* 0x000fe20000400000 */
[----:B------:R-:W-:Y:S01]  /*b3d0*/  F2FP.SATFINITE.E4M3.F32.PACK_AB_MERGE_C R26, R27, R26, RZ ;  /* 0x0000001a1b1a723e */ /* 0x000fe200048070ff */
[----:B------:R-:W-:Y:S01]  /*b3e0*/  FMUL R14, R37, R14 ;  /* 0x0000000e250e7220 */ /* 0x000fe20000400000 */
[----:B------:R-:W-:Y:S01]  /*b3f0*/  F2FP.SATFINITE.E4M3.F32.PACK_AB_MERGE_C R28, R29, R28, RZ ;  /* 0x0000001c1d1c723e */ /* 0x000fe200048070ff */
[----:B------:R-:W-:Y:S01]  /*b400*/  FMUL R15, R37, R15 ;  /* 0x0000000f250f7220 */ /* 0x000fe20000400000 */
[----:B------:R-:W-:Y:S01]  /*b410*/  PRMT R5, R19, 0x3340, R0 ;  /* 0x0000334013057816 */ /* 0x000fe20000000000 */
[----:B------:R-:W-:Y:S01]  /*b420*/  @P0 FMUL R30, R30, 0.25 ;  /* 0x3e8000001e1e0820 */ /* 0x000fe20000400000 */
[----:B------:R-:W-:Y:S01]  /*b430*/  PRMT R4, R17, 0x3340, R42 ;  /* 0x0000334011047816 */ /* 0x000fe2000000002a */
[----:B------:R-:W-:Y:S01]  /*b440*/  @P0 FMUL R31, R31, 0.25 ;  /* 0x3e8000001f1f0820 */ /* 0x000fe20000400000 */
[----:B------:R-:W-:Y:S01]  /*b450*/  LOP3.LUT R20, R20, 0xffff, RZ, 0xc0, !PT ;  /* 0x0000ffff14147812 */ /* 0x000fe200078ec0ff */
[----:B------:R-:W-:Y:S01]  /*b460*/  @P0 FMUL R34, R34, 0.25 ;  /* 0x3e80000022220820 */ /* 0x000fe20000400000 */
[----:B------:R-:W-:Y:S01]  /*b470*/  LOP3.LUT R27, R22, 0xffff, RZ, 0xc0, !PT ;  /* 0x0000ffff161b7812 */ /* 0x000fe200078ec0ff */
[----:B------:R-:W-:Y:S01]  /*b480*/  @P0 FMUL R35, R35, 0.25 ;  /* 0x3e80000023230820 */ /* 0x000fe20000400000 */
[----:B------:R-:W-:Y:S01]  /*b490*/  LOP3.LUT R29, R24, 0xffff, RZ, 0xc0, !PT ;  /* 0x0000ffff181d7812 */ /* 0x000fe200078ec0ff */
[----:B------:R-:W-:Y:S01]  /*b4a0*/  @!P1 FMUL R30, R30, 16777216 ;  /* 0x4b8000001e1e9820 */ /* 0x000fe20000400000 */
[----:B------:R-:W-:Y:S01]  /*b4b0*/  F2FP.SATFINITE.E4M3.F32.PACK_AB_MERGE_C R10, R11, R10, RZ ;  /* 0x0000000a0b0a723e */ /* 0x000fe200048070ff */
[----:B------:R-:W-:Y:S01]  /*b4c0*/  @!P1 FMUL R31, R31, 16777216 ;  /* 0x4b8000001f1f9820 */ /* 0x000fe20000400000 */
[----:B------:R-:W-:Y:S01]  /*b4d0*/  PRMT R11, R4, 0x5410, R5 ;  /* 0x00005410040b7816 */ /* 0x000fe20000000005 */
[----:B------:R-:W-:Y:S01]  /*b4e0*/  @!P1 FMUL R34, R34, 16777216 ;  /* 0x4b80000022229820 */ /* 0x000fe20000400000 */
[----:B------:R-:W-:Y:S01]  /*b4f0*/  PRMT R9, R29, 0x3340, R0 ;  /* 0x000033401d097816 */ /* 0x000fe20000000000 */
[----:B------:R-:W-:Y:S01]  /*b500*/  @!P1 FMUL R35, R35, 16777216 ;  /* 0x4b80000023239820 */ /* 0x000fe20000400000 */
[----:B------:R-:W-:Y:S01]  /*b510*/  PRMT R8, R20, 0x3340, R27 ;  /* 0x0000334014087816 */ /* 0x000fe2000000001b */
[----:B------:R-:W-:Y:S01]  /*b520*/  @P0 FMUL R32, R32, 0.25 ;  /* 0x3e80000020200820 */ /* 0x000fe20000400000 */
[----:B------:R-:W-:Y:S01]  /*b530*/  SHF.R.U32.HI R4, RZ, 0x8, R17 ;  /* 0x00000008ff047819 */ /* 0x000fe20000011611 */
[----:B------:R-:W-:Y:S01]  /*b540*/  @P0 FMUL R33, R33, 0.25 ;  /* 0x3e80000021210820 */ /* 0x000fe20000400000 */
[----:B------:R-:W-:Y:S01]  /*b550*/  SHF.R.U32.HI R5, RZ, 0x8, R42 ;  /* 0x00000008ff057819 */ /* 0x000fe2000001162a */
[----:B------:R-:W-:Y:S01]  /*b560*/  FMUL R30, R37, R30 ;  /* 0x0000001e251e7220 */ /* 0x000fe20000400000 */
[----:B------:R-:W-:Y:S01]  /*b570*/  F2FP.SATFINITE.E4M3.F32.PACK_AB_MERGE_C R12, R13, R12, RZ ;  /* 0x0000000c0d0c723e */ /* 0x000fe200048070ff */
[----:B------:R-:W-:Y:S01]  /*b580*/  FMUL R31, R37, R31 ;  /* 0x0000001f251f7220 */ /* 0x000fe20000400000 */
[----:B------:R-:W-:Y:S01]  /*b590*/  F2FP.SATFINITE.E4M3.F32.PACK_AB_MERGE_C R14, R15, R14, RZ ;  /* 0x0000000e0f0e723e */ /* 0x000fe200048070ff */
[C---:B------:R-:W-:Y:S01]  /*b5a0*/  FMUL R34, R37.reuse, R34 ;  /* 0x0000002225227220 */ /* 0x040fe20000400000 */
[----:B------:R-:W-:Y:S01]  /*b5b0*/  PRMT R13, R8, 0x5410, R9 ;  /* 0x00005410080d7816 */ /* 0x000fe20000000009 */
[----:B------:R-:W-:Y:S01]  /*b5c0*/  IMAD.MOV.U32 R8, RZ, RZ, 0x3dc6b27f ;  /* 0x3dc6b27fff087424 */ /* 0x000fe200078e00ff */
[----:B------:R-:W-:Y:S01]  /*b5d0*/  LOP3.LUT R4, R4, 0xffff, RZ, 0xc0, !PT ;  /* 0x0000ffff04047812 */ /* 0x000fe200078ec0ff */
[----:B------:R-:W-:Y:S01]  /*b5e0*/  FMUL R35, R37, R35 ;  /* 0x0000002325237220 */ /* 0x000fe20000400000 */
[----:B------:R-:W-:Y:S01]  /*b5f0*/  LOP3.LUT R5, R5, 0xffff, RZ, 0xc0, !PT ;  /* 0x0000ffff05057812 */ /* 0x000fe200078ec0ff */
[----:B------:R-:W-:Y:S01]  /*b600*/  @!P1 FMUL R32, R32, 16777216 ;  /* 0x4b80000020209820 */ /* 0x000fe20000400000 */
[----:B------:R-:W-:Y:S01]  /*b610*/  LOP3.LUT R23, R12, 0xffff, RZ, 0xc0, !PT ;  /* 0x0000ffff0c177812 */ /* 0x000fe200078ec0ff */
[----:B------:R-:W-:Y:S01]  /*b620*/  @!P1 FMUL R33, R33, 16777216 ;  /* 0x4b80000021219820 */ /* 0x000fe20000400000 */
[----:B------:R-:W-:Y:S01]  /*b630*/  LOP3.LUT R44, R14, 0xffff, RZ, 0xc0, !PT ;  /* 0x0000ffff0e2c7812 */ /* 0x000fe200078ec0ff */
[C---:B------:R-:W-:Y:S01]  /*b640*/  FMUL R32, R37.reuse, R32 ;  /* 0x0000002025207220 */ /* 0x040fe20000400000 */
[----:B------:R-:W-:Y:S01]  /*b650*/  LOP3.LUT R25, R16, 0xffff, RZ, 0xc0, !PT ;  /* 0x0000ffff10197812 */ /* 0x000fe200078ec0ff */
[----:B------:R-:W-:Y:S01]  /*b660*/  FMUL R33, R37, R33 ;  /* 0x0000002125217220 */ /* 0x000fe20000400000 */
[----:B------:R-:W-:Y:S01]  /*b670*/  PRMT R14, R4, 0x3340, R5 ;  /* 0x00003340040e7816 */ /* 0x000fe20000000005 */
[----:B------:R-:W-:Y:S01]  /*b680*/  FFMA.FTZ R4, R39, R8, -0.16845393180847167969 ;  /* 0xbe2c7f3027047423 */ /* 0x000fe20000010008 */
[----:B------:R-:W-:-:S02]  /*b690*/  PRMT R7, R25, 0x3340, R0 ;  /* 0x0000334019077816 */ /* 0x000fc40000000000 */
[----:B------:R-:W-:Y:S01]  /*b6a0*/  PRMT R6, R23, 0x3340, R44 ;  /* 0x0000334017067816 */ /* 0x000fe2000000002c */
[C---:B------:R-:W-:Y:S01]  /*b6b0*/  FFMA.FTZ R4, R39.reuse, R4, 0.1716887056827545166 ;  /* 0x3e2fcf2a27047423 */ /* 0x040fe20000010004 */
[----:B------:R-:W-:Y:S02]  /*b6c0*/  SHF.R.U32.HI R8, RZ, 0x8, R20 ;  /* 0x00000008ff087819 */ /* 0x000fe40000011614 */
[----:B------:R-:W-:Y:S01]  /*b6d0*/  PRMT R21, R6, 0x5410, R7 ;  /* 0x0000541006157816 */ /* 0x000fe20000000007 */
[C---:B------:R-:W-:Y:S01]  /*b6e0*/  FFMA.FTZ R4, R39.reuse, R4, -0.17900948226451873779 ;  /* 0xbe374e4327047423 */ /* 0x040fe20000010004 */
[----:B------:R-:W-:Y:S02]  /*b6f0*/  SHF.R.U32.HI R6, RZ, 0x8, R19 ;  /* 0x00000008ff067819 */ /* 0x000fe40000011613 */
[----:B------:R-:W-:Y:S01]  /*b700*/  SHF.R.U32.HI R7, RZ, 0x8, R25 ;  /* 0x00000008ff077819 */ /* 0x000fe20000011619 */
[----:B------:R-:W-:Y:S01]  /*b710*/  FFMA.FTZ R4, R39, R4, 0.20512372255325317383 ;  /* 0x3e520bf427047423 */ /* 0x000fe20000010004 */
[----:B------:R-:W-:-:S02]  /*b720*/  LOP3.LUT R6, R6, 0xffff, RZ, 0xc0, !PT ;  /* 0x0000ffff06067812 */ /* 0x000fc400078ec0ff */
[----:B------:R-:W-:Y:S01]  /*b730*/  SHF.R.U32.HI R9, RZ, 0x8, R27 ;  /* 0x00000008ff097819 */ /* 0x000fe2000001161b */
[----:B------:R-:W-:Y:S01]  /*b740*/  FFMA.FTZ R4, R39, R4, -0.24046532809734344482 ;  /* 0xbe763c8b27047423 */ /* 0x000fe20000010004 */
[----:B------:R-:W-:Y:S02]  /*b750*/  F2FP.SATFINITE.E4M3.F32.PACK_AB_MERGE_C R30, R31, R30, RZ ;  /* 0x0000001e1f1e723e */ /* 0x000fe400048070ff */
[----:B------:R-:W-:Y:S01]  /*b760*/  F2FP.SATFINITE.E4M3.F32.PACK_AB_MERGE_C R34, R35, R34, RZ ;  /* 0x000000222322723e */ /* 0x000fe200048070ff */
[----:B------:R-:W-:Y:S01]  /*b770*/  FFMA.FTZ R4, R39, R4, 0.28857114911079406738 ;  /* 0x3e93bf9927047423 */ /* 0x000fe20000010004 */
[----:B------:R-:W-:Y:S02]  /*b780*/  PRMT R17, R6, 0x3340, R1 ;  /* 0x0000334006117816 */ /* 0x000fe40000000001 */
[----:B------:R-:W-:Y:S01]  /*b790*/  LOP3.LUT R7, R7, 0xffff, RZ, 0xc0, !PT ;  /* 0x0000ffff07077812 */ /* 0x000fe200078ec0ff */
[----:B------:R-:W-:Y:S01]  /*b7a0*/  FFMA.FTZ R4, R39, R4, -0.36067417263984680176 ;  /* 0xbeb8aa4927047423 */ /* 0x000fe20000010004 */
[----:B------:R-:W-:-:S02]  /*b7b0*/  LOP3.LUT R8, R8, 0xffff, RZ, 0xc0, !PT ;  /* 0x0000ffff08087812 */ /* 0x000fc400078ec0ff */
[----:B------:R-:W-:Y:S01]  /*b7c0*/  LOP3.LUT R9, R9, 0xffff, RZ, 0xc0, !PT ;  /* 0x0000ffff09097812 */ /* 0x000fe200078ec0ff */
[C---:B------:R-:W-:Y:S01]  /*b7d0*/  FFMA.FTZ R4, R39.reuse, R4, 0.48089820146560668945 ;  /* 0x3ef6384a27047423 */ /* 0x040fe20000010004 */
[----:B------:R-:W-:Y:S02]  /*b7e0*/  LOP3.LUT R28, R28, 0xffff, RZ, 0xc0, !PT ;  /* 0x0000ffff1c1c7812 */ /* 0x000fe400078ec0ff */
[----:B------:R-:W-:Y:S01]  /*b7f0*/  LOP3.LUT R31, R30, 0xffff, RZ, 0xc0, !PT ;  /* 0x0000ffff1e1f7812 */ /* 0x000fe200078ec0ff */
[C---:B------:R-:W-:Y:S01]  /*b800*/  FFMA.FTZ R4, R39.reuse, R4, -0.72134751081466674805 ;  /* 0xbf38aa3b27047423 */ /* 0x040fe20000010004 */
[----:B------:R-:W-:Y:S02]  /*b810*/  SHF.R.U32.HI R35, RZ, 0x7, R0 ;  /* 0x00000007ff237819 */ /* 0x000fe40000011600 */
[----:B------:R-:W-:Y:S01]  /*b820*/  SHF.R.U32.HI R5, RZ, 0x8, R23 ;  /* 0x00000008ff057819 */ /* 0x000fe20000011617 */
[----:B------:R-:W-:Y:S01]  /*b830*/  FMUL R4, R39, R4 ;  /* 0x0000000427047220 */ /* 0x000fe20000400000 */
[----:B------:R-:W-:-:S02]  /*b840*/  SHF.R.U32.HI R6, RZ, 0x8, R44 ;  /* 0x00000008ff067819 */ /* 0x000fc4000001162c */
[----:B------:R-:W-:Y:S01]  /*b850*/  PRMT R19, R7, 0x3340, R0 ;  /* 0x0000334007137816 */ /* 0x000fe20000000000 */
[----:B------:R-:W-:Y:S01]  /*b860*/  FMUL R4, R39, R4 ;  /* 0x0000000427047220 */ /* 0x000fe20000400000 */
[----:B------:R-:W-:Y:S02]  /*b870*/  PRMT R24, R8, 0x3340, R9 ;  /* 0x0000334008187816 */ /* 0x000fe40000000009 */
[----:B------:R-:W-:Y:S01]  /*b880*/  F2FP.SATFINITE.E4M3.F32.PACK_AB_MERGE_C R32, R33, R32, RZ ;  /* 0x000000202120723e */ /* 0x000fe200048070ff */
[----:B------:R-:W-:Y:S01]  /*b890*/  FFMA.FTZ R39, R39, 1.4426950216293334961, R4 ;  /* 0x3fb8aa3b27277823 */ /* 0x000fe20000010004 */
[----:B------:R-:W-:Y:S02]  /*b8a0*/  SGXT.U32 R35, R35, 0x1 ;  /* 0x000000012323781a */ /* 0x000fe40000000000 */
[----:B------:R-:W-:Y:S01]  /*b8b0*/  LOP3.LUT R5, R5, 0xffff, RZ, 0xc0, !PT ;  /* 0x0000ffff05057812 */ /* 0x000fe200078ec0ff */
[----:B------:R-:W-:Y:S01]  /*b8c0*/  FADD R38, R38, R39 ;  /* 0x0000002726267221 */ /* 0x000fe20000000000 */
[----:B------:R-:W-:-:S02]  /*b8d0*/  LOP3.LUT R6, R6, 0xffff, RZ, 0xc0, !PT ;  /* 0x0000ffff06067812 */ /* 0x000fc400078ec0ff */
[----:B------:R-:W-:Y:S02]  /*b8e0*/  SHF.R.U32.HI R8, RZ, 0x8, R31 ;  /* 0x00000008ff087819 */ /* 0x000fe4000001161f */
[----:B------:R-:W-:Y:S02]  /*b8f0*/  SHF.R.U32.HI R7, RZ, 0x8, R28 ;  /* 0x00000008ff077819 */ /* 0x000fe4000001161c */
[----:B------:R-:W-:Y:S02]  /*b900*/  LOP3.LUT R33, R32, 0xffff, RZ, 0xc0, !PT ;  /* 0x0000ffff20217812 */ /* 0x000fe400078ec0ff */
[----:B------:R-:W-:Y:S01]  /*b910*/  PRMT R16, R5, 0x3340, R6 ;  /* 0x0000334005107816 */ /* 0x000fe20000000006 */
[----:B0-----:R-:W-:Y:S01]  /*b920*/  IMAD R6, R35, R70, RZ ;  /* 0x0000004623067224 */ /* 0x001fe200078e02ff */
[----:B------:R-:W-:Y:S02]  /*b930*/  LOP3.LUT R8, R8, 0xffff, RZ, 0xc0, !PT ;  /* 0x0000ffff08087812 */ /* 0x000fe400078ec0ff */
[----:B------:R-:W-:-:S02]  /*b940*/  LOP3.LUT R7, R7, 0xffff, RZ, 0xc0, !PT ;  /* 0x0000ffff07077812 */ /* 0x000fc400078ec0ff */
[----:B------:R-:W-:Y:S02]  /*b950*/  SHF.R.U32.HI R9, RZ, 0x8, R33 ;  /* 0x00000008ff097819 */ /* 0x000fe40000011621 */
[----:B------:R-:W-:Y:S01]  /*b960*/  PRMT R25, R7, 0x3340, R8 ;  /* 0x0000334007197816 */ /* 0x000fe20000000008 */
[C---:B------:R-:W-:Y:S01]  /*b970*/  IMAD R7, R70.reuse, 0x2, R6 ;  /* 0x0000000246077824 */ /* 0x040fe200078e0206 */
[----:B------:R-:W-:Y:S02]  /*b980*/  LOP3.LUT R9, R9, 0xffff, RZ, 0xc0, !PT ;  /* 0x0000ffff09097812 */ /* 0x000fe400078ec0ff */
[--C-:B------:R-:W-:Y:S01]  /*b990*/  PRMT R15, R33, 0x3340, R0.reuse ;  /* 0x00003340210f7816 */ /* 0x100fe20000000000 */
[----:B------:R-:W-:Y:S01]  /*b9a0*/  IMAD R8, R70, 0x2, R7 ;  /* 0x0000000246087824 */ /* 0x000fe200078e0207 */
[----:B------:R-:W-:Y:S02]  /*b9b0*/  PRMT R12, R28, 0x3340, R31 ;  /* 0x000033401c0c7816 */ /* 0x000fe4000000001f */
[----:B------:R-:W-:Y:S01]  /*b9c0*/  PRMT R28, R9, 0x3340, R0 ;  /* 0x00003340091c7816 */ /* 0x000fe20000000000 */
[----:B------:R-:W-:Y:S01]  /*b9d0*/  IMAD R9, R70, 0x2, R8 ;  /* 0x0000000246097824 */ /* 0x000fe200078e0208 */
[----:B------:R-:W-:-:S02]  /*b9e0*/  PRMT R15, R12, 0x5410, R15 ;  /* 0x000054100c0f7816 */ /* 0x000fc4000000000f */
[----:B------:R-:W-:Y:S01]  /*b9f0*/  LOP3.LUT R12, R10, 0xffff, RZ, 0xc0, !PT ;  /* 0x0000ffff0a0c7812 */ /* 0x000fe200078ec0ff */
[----:B------:R-:W-:Y:S01]  /*ba00*/  IMAD R10, R70, 0x2, R9 ;  /* 0x00000002460a7824 */ /* 0x000fe200078e0209 */
[----:B------:R-:W-:Y:S02]  /*ba10*/  SHF.R.U32.HI R5, RZ, 0x8, R29 ;  /* 0x00000008ff057819 */ /* 0x000fe4000001161d */
[----:B------:R-:W-:Y:S01]  /*ba20*/  ISETP.GE.U32.AND P0, PT, R172, 0x7f800000, PT ;  /* 0x7f800000ac00780c */ /* 0x000fe20003f06070 */
[C---:B------:R-:W-:Y:S01]  /*ba30*/  IMAD R4, R70.reuse, 0x2, R10 ;  /* 0x0000000246047824 */ /* 0x040fe200078e020a */
[----:B------:R-:W-:Y:S02]  /*ba40*/  LOP3.LUT R5, R5, 0xffff, RZ, 0xc0, !PT ;  /* 0x0000ffff05057812 */ /* 0x000fe400078ec0ff */
[----:B------:R-:W-:Y:S01]  /*ba50*/  PRMT R20, R11, 0x4210, R12 ;  /* 0x000042100b147816 */ /* 0x000fe2000000000c */
[----:B------:R-:W-:Y:S01]  /*ba60*/  IMAD R11, R70, 0x2, R4 ;  /* 0x00000002460b7824 */ /* 0x000fe200078e0204 */
[----:B------:R-:W-:-:S02]  /*ba70*/  LOP3.LUT R26, R26, 0xffff, RZ, 0xc0, !PT ;  /* 0x0000ffff1a1a7812 */ /* 0x000fc400078ec0ff */
[----:B------:R-:W-:Y:S01]  /*ba80*/  PRMT R5, R5, 0x3340, R0 ;  /* 0x0000334005057816 */ /* 0x000fe20000000000 */
[----:B------:R-:W-:Y:S01]  /*ba90*/  IMAD R27, R70, 0x2, R11 ;  /* 0x00000002461b7824 */ /* 0x000fe200078e020b */
[----:B------:R-:W-:Y:S02]  /*baa0*/  PRMT R22, R13, 0x4210, R26 ;  /* 0x000042100d167816 */ /* 0x000fe4000000001a */
[----:B------:R-:W-:Y:S01]  /*bab0*/  PRMT R13, R24, 0x5410, R5 ;  /* 0x00005410180d7816 */ /* 0x000fe20000000005 */
[----:B------:R-:W-:Y:S01]  /*bac0*/  @P0 IMAD.MOV.U32 R5, RZ, RZ, 0x7f800000 ;  /* 0x7f800000ff050424 */ /* 0x000fe200078e00ff */
[----:B------:R-:W-:Y:S01]  /*bad0*/  PRMT R17, R14, 0x5410, R17 ;  /* 0x000054100e117816 */ /* 0x000fe20000000011 */
[----:B------:R-:W-:Y:S01]  /*bae0*/  IMAD R29, R70, 0x2, R27 ;  /* 0x00000002461d7824 */ /* 0x000fe200078e021b */
[C---:B------:R-:W-:Y:S01]  /*baf0*/  FSETP.NEU.AND P1, PT, R172.reuse, RZ, PT ;  /* 0x000000ffac00720b */ /* 0x040fe20003f2d000 */
[----:B------:R-:W-:Y:S01]  /*bb00*/  @P0 FFMA.FTZ R38, R172, R5, +INF ;  /* 0x7f800000ac260423 */ /* 0x000fe20000010005 */
[----:B------:R-:W-:Y:S01]  /*bb10*/  IMAD R5, R2, UR5, RZ ;  /* 0x0000000502057c24 */ /* 0x000fe2000f8e02ff */
[----:B------:R-:W-:Y:S01]  /*bb20*/  PRMT R19, R16, 0x5410, R19 ;  /* 0x0000541010137816 */ /* 0x000fe20000000013 */
[----:B------:R-:W-:Y:S01]  /*bb30*/  IMAD R31, R70, 0x2, R29 ;  /* 0x00000002461f7824 */ /* 0x000fe200078e021d */
[----:B------:R-:W-:Y:S01]  /*bb40*/  USHF.R.S32.HI UR5, URZ, 0x1f, UR4 ;  /* 0x0000001fff057899 */ /* 0x000fe20008011404 */
[----:B------:R-:W-:-:S02]  /*bb50*/  PRMT R16, R17, 0x5210, R12 ;  /* 0x0000521011107816 */ /* 0x000fc4000000000c */
[C---:B------:R-:W-:Y:S01]  /*bb60*/  IMAD R33, R70.reuse, 0x2, R31 ;  /* 0x0000000246217824 */ /* 0x040fe200078e021f */
[----:B--2---:R-:W-:Y:S01]  /*bb70*/  IADD3 R76, P0, P2, R5, UR4, R76 ;  /* 0x00000004054c7c10 */ /* 0x004fe2000fa1e04c */
[----:B------:R-:W0:Y:S01]  /*bb80*/  LDCU UR4, c[0x0][0x3ec] ;  /* 0x00007d80ff0477ac */ /* 0x000e220008000800 */
[----:B------:R-:W-:Y:S01]  /*bb90*/  SHF.R.S32.HI R12, RZ, 0x1f, R5 ;  /* 0x0000001fff0c7819 */ /* 0x000fe20000011405 */
[----:B------:R-:W-:Y:S01]  /*bba0*/  IMAD R35, R70, 0x2, R33 ;  /* 0x0000000246237824 */ /* 0x000fe200078e0221 */
[----:B------:R-:W-:Y:S02]  /*bbb0*/  FSEL R5, R38, -INF , P1 ;  /* 0xff80000026057808 */ /* 0x000fe40000800000 */
[----:B------:R-:W-:Y:S02]  /*bbc0*/  LOP3.LUT R18, R18, 0xffff, RZ, 0xc0, !PT ;  /* 0x0000ffff12127812 */ /* 0x000fe400078ec0ff */
[----:B------:R-:W-:Y:S01]  /*bbd0*/  LOP3.LUT R34, R34, 0xffff, RZ, 0xc0, !PT ;  /* 0x0000ffff22227812 */ /* 0x000fe200078ec0ff */
[----:B------:R-:W-:Y:S01]  /*bbe0*/  FFMA R37, R5, 0.69314718246459960938, R52 ;  /* 0x3f31721805257823 */ /* 0x000fe20000000034 */
[----:B------:R-:W-:Y:S01]  /*bbf0*/  PRMT R25, R25, 0x5410, R28 ;  /* 0x0000541019197816 */ /* 0x000fe2000000001c */
[----:B------:R-:W-:Y:S01]  /*bc00*/  IMAD R5, R70, 0x2, R35 ;  /* 0x0000000246057824 */ /* 0x000fe200078e0223 */
[----:B------:R-:W-:-:S02]  /*bc10*/  IADD3.X R80, PT, PT, R12, UR5, R77, P0, P2 ;  /* 0x000000050c507c10 */ /* 0x000fc400087e444d */
[C---:B------:R-:W-:Y:S02]  /*bc20*/  IADD3 R12, P0, PT, R6.reuse, R76, RZ ;  /* 0x0000004c060c7210 */ /* 0x040fe40007f1e0ff */
[--C-:B------:R-:W-:Y:S02]  /*bc30*/  PRMT R21, R21, 0x4210, R18.reuse ;  /* 0x0000421015157816 */ /* 0x100fe40000000012 */
[----:B------:R-:W-:Y:S01]  /*bc40*/  PRMT R17, R19, 0x5210, R18 ;  /* 0x0000521013117816 */ /* 0x000fe20000000012 */
[----:B0-----:R-:W-:Y:S01]  /*bc50*/  UIMAD UR4, UR15, UR4, URZ ;  /* 0x000000040f0472a4 */ /* 0x001fe2000f8e02ff */
[----:B------:R-:W-:Y:S02]  /*bc60*/  PRMT R18, R13, 0x5210, R26 ;  /* 0x000052100d127816 */ /* 0x000fe4000000001a */
[--C-:B------:R-:W-:Y:S01]  /*bc70*/  PRMT R19, R25, 0x5210, R34.reuse ;  /* 0x0000521019137816 */ /* 0x100fe20000000022 */
[----:B------:R-:W-:Y:S01]  /*bc80*/  USHF.L.U32 UR6, UR4, 0x2, URZ ;  /* 0x0000000204067899 */ /* 0x000fe200080006ff */
[----:B------:R-:W-:Y:S01]  /*bc90*/  LEA.HI.X.SX32 R13, R6, R80, 0x1, P0 ;  /* 0x00000050060d7211 */ /* 0x000fe200000f0eff */
[C---:B------:R-:W-:Y:S01]  /*bca0*/  IMAD R6, R70.reuse, 0x2, R5 ;  /* 0x0000000246067824 */ /* 0x040fe200078e0205 */
[----:B------:R-:W-:Y:S01]  /*bcb0*/  IADD3 R14, P0, PT, R7, R76, RZ ;  /* 0x0000004c070e7210 */ /* 0x000fe20007f1e0ff */
[----:B------:R0:W-:Y:S01]  /*bcc0*/  STS.128 [R40+0x800], R16 ;  /* 0x0008001028007388 */ /* 0x0001e20000000c00 */
[----:B------:R-:W-:Y:S01]  /*bcd0*/  PRMT R23, R15, 0x4210, R34 ;  /* 0x000042100f177816 */ /* 0x000fe20000000022 */
[----:B------:R-:W-:Y:S01]  /*bce0*/  UIMAD.WIDE UR4, UR4, 0x4, URZ ;  /* 0x00000004040478a5 */ /* 0x000fe2000f8e02ff */
[----:B------:R-:W-:Y:S01]  /*bcf0*/  LEA.HI.X.SX32 R15, R7, R80, 0x1, P0 ;  /* 0x00000050070f7211 */ /* 0x000fe200000f0eff */
[----:B------:R-:W-:Y:S01]  /*bd00*/  IMAD R7, R70, 0x2, R6 ;  /* 0x0000000246077824 */ /* 0x000fe200078e0206 */
[----:B------:R-:W-:Y:S01]  /*bd10*/  LOP3.LUT R0, R0, 0xff, RZ, 0xc0, !PT ;  /* 0x000000ff00007812 */ /* 0x000fe200078ec0ff */
[----:B------:R1:W-:Y:S01]  /*bd20*/  STS.128 [R40], R20 ;  /* 0x0000001428007388 */ /* 0x0003e20000000c00 */
[----:B------:R-:W-:Y:S01]  /*bd30*/  BAR.SYNC.DEFER_BLOCKING 0x0 ;  /* 0x0000000000007b1d */ /* 0x000fe20000010000 */
[----:B0-----:R-:W-:-:S02]  /*bd40*/  IADD3 R16, P1, PT, R8, R76, RZ ;  /* 0x0000004c08107210 */ /* 0x001fc40007f3e0ff */
[C---:B------:R-:W-:Y:S02]  /*bd50*/  IADD3 R18, P2, PT, R9.reuse, R76, RZ ;  /* 0x0000004c09127210 */ /* 0x040fe40007f5e0ff */
[-C--:B------:R-:W-:Y:S01]  /*bd60*/  LEA.HI.X.SX32 R17, R8, R80.reuse, 0x1, P1 ;  /* 0x0000005008117211 */ /* 0x080fe200008f0eff */
[----:B------:R-:W-:Y:S01]  /*bd70*/  IMAD R8, R70, 0x2, R7 ;  /* 0x0000000246087824 */ /* 0x000fe200078e0207 */
[----:B------:R-:W-:Y:S02]  /*bd80*/  LEA.HI.X.SX32 R19, R9, R80, 0x1, P2 ;  /* 0x0000005009137211 */ /* 0x000fe400010f0eff */
[-C--:B-1----:R-:W-:Y:S01]  /*bd90*/  IADD3 R20, P0, PT, R10, R76.reuse, RZ ;  /* 0x0000004c0a147210 */ /* 0x082fe20007f1e0ff */
[----:B------:R-:W-:Y:S01]  /*bda0*/  IMAD R9, R70, 0x2, R8 ;  /* 0x0000000246097824 */ /* 0x000fe200078e0208 */
[C---:B------:R-:W-:Y:S02]  /*bdb0*/  IADD3 R24, P2, PT, R11.reuse, R76, RZ ;  /* 0x0000004c0b187210 */ /* 0x040fe40007f5e0ff */
[-C--:B------:R-:W-:Y:S01]  /*bdc0*/  LEA.HI.X.SX32 R21, R10, R80.reuse, 0x1, P0 ;  /* 0x000000500a157211 */ /* 0x080fe200000f0eff */
[----:B------:R-:W-:Y:S01]  /*bdd0*/  IMAD R10, R70, 0x2, R9 ;  /* 0x00000002460a7824 */ /* 0x000fe200078e0209 */
[----:B------:R-:W-:-:S02]  /*bde0*/  LEA.HI.X.SX32 R25, R11, R80, 0x1, P2 ;  /* 0x000000500b197211 */ /* 0x000fc400010f0eff */
[-C--:B------:R-:W-:Y:S01]  /*bdf0*/  IADD3 R30, P2, PT, R31, R76.reuse, RZ ;  /* 0x0000004c1f1e7210 */ /* 0x080fe20007f5e0ff */
[----:B------:R-:W-:Y:S01]  /*be00*/  IMAD R11, R70, 0x2, R10 ;  /* 0x00000002460b7824 */ /* 0x000fe200078e020a */
[-C--:B------:R-:W-:Y:S02]  /*be10*/  IADD3 R22, P1, PT, R4, R76.reuse, RZ ;  /* 0x0000004c04167210 */ /* 0x080fe40007f3e0ff */
[----:B------:R-:W-:Y:S01]  /*be20*/  IADD3 R26, P0, PT, R27, R76, RZ ;  /* 0x0000004c1b1a7210 */ /* 0x000fe20007f1e0ff */
[C---:B------:R-:W-:Y:S01]  /*be30*/  IMAD R53, R70.reuse, 0x2, R11 ;  /* 0x0000000246357824 */ /* 0x040fe200078e020b */
[----:B------:R-:W-:Y:S02]  /*be40*/  LEA.HI.X.SX32 R31, R31, R80, 0x1, P2 ;  /* 0x000000501f1f7211 */ /* 0x000fe400010f0eff */
[----:B------:R-:W-:Y:S01]  /*be50*/  IADD3 R38, P2, PT, R5, R76, RZ ;  /* 0x0000004c05267210 */ /* 0x000fe20007f5e0ff */
[----:B------:R-:W-:Y:S01]  /*be60*/  IMAD R55, R70, 0x2, R53 ;  /* 0x0000000246377824 */ /* 0x000fe200078e0235 */
[----:B------:R-:W-:-:S02]  /*be70*/  LEA.HI.X.SX32 R23, R4, R80, 0x1, P1 ;  /* 0x0000005004177211 */ /* 0x000fc400008f0eff */
[----:B------:R-:W-:Y:S01]  /*be80*/  IADD3 R28, P1, PT, R29, R76, RZ ;  /* 0x0000004c1d1c7210 */ /* 0x000fe20007f3e0ff */
[C---:B------:R-:W-:Y:S01]  /*be90*/  IMAD R57, R70.reuse, 0x2, R55 ;  /* 0x0000000246397824 */ /* 0x040fe200078e0237 */
[----:B------:R-:W-:Y:S02]  /*bea0*/  LEA.HI.X.SX32 R27, R27, R80, 0x1, P0 ;  /* 0x000000501b1b7211 */ /* 0x000fe400000f0eff */
[----:B------:R-:W-:Y:S01]  /*beb0*/  IADD3 R32, P0, PT, R33, R76, RZ ;  /* 0x0000004c21207210 */ /* 0x000fe20007f1e0ff */
[----:B------:R-:W-:Y:S01]  /*bec0*/  IMAD R59, R70, 0x2, R57 ;  /* 0x00000002463b7824 */ /* 0x000fe200078e0239 */
[----:B------:R-:W-:Y:S02]  /*bed0*/  LEA.HI.X.SX32 R39, R5, R80, 0x1, P2 ;  /* 0x0000005005277211 */ /* 0x000fe400010f0eff */
[----:B------:R-:W-:Y:S02]  /*bee0*/  IADD3 R44, P2, PT, R8, R76, RZ ;  /* 0x0000004c082c7210 */ /* 0x000fe40007f5e0ff */
[----:B------:R-:W-:-:S02]  /*bef0*/  LEA.HI.X.SX32 R29, R29, R80, 0x1, P1 ;  /* 0x000000501d1d7211 */ /* 0x000fc400008f0eff */
[----:B------:R-:W-:Y:S02]  /*bf00*/  IADD3 R34, P1, PT, R35, R76, RZ ;  /* 0x0000004c23227210 */ /* 0x000fe40007f3e0ff */
[----:B------:R-:W-:Y:S02]  /*bf10*/  LEA.HI.X.SX32 R33, R33, R80, 0x1, P0 ;  /* 0x0000005021217211 */ /* 0x000fe400000f0eff */
[----:B------:R-:W-:Y:S02]  /*bf20*/  IADD3 R40, P0, PT, R6, R76, RZ ;  /* 0x0000004c06287210 */ /* 0x000fe40007f1e0ff */
[-C--:B------:R-:W-:Y:S01]  /*bf30*/  LEA.HI.X.SX32 R45, R8, R80.reuse, 0x1, P2 ;  /* 0x00000050082d7211 */ /* 0x080fe200010f0eff */
[C---:B------:R-:W-:Y:S01]  /*bf40*/  IMAD R8, R70.reuse, 0x2, R59 ;  /* 0x0000000246087824 */ /* 0x040fe200078e023b */
[----:B------:R-:W-:Y:S02]  /*bf50*/  LEA.HI.X.SX32 R35, R35, R80, 0x1, P1 ;  /* 0x0000005023237211 */ /* 0x000fe400008f0eff */
[----:B------:R-:W-:Y:S01]  /*bf60*/  IADD3 R42, P1, PT, R7, R76, RZ ;  /* 0x0000004c072a7210 */ /* 0x000fe20007f3e0ff */
[----:B------:R-:W-:Y:S01]  /*bf70*/  IMAD R63, R70, 0x2, R8 ;  /* 0x00000002463f7824 */ /* 0x000fe200078e0208 */
[----:B------:R-:W-:-:S02]  /*bf80*/  LEA.HI.X.SX32 R41, R6, R80, 0x1, P0 ;  /* 0x0000005006297211 */ /* 0x000fc400000f0eff */
[----:B------:R-:W-:Y:S02]  /*bf90*/  IADD3 R46, P0, PT, R9, R76, RZ ;  /* 0x0000004c092e7210 */ /* 0x000fe40007f1e0ff */
[----:B------:R-:W-:Y:S02]  /*bfa0*/  LEA.HI.X.SX32 R43, R7, R80, 0x1, P1 ;  /* 0x00000050072b7211 */ /* 0x000fe400008f0eff */
[----:B------:R-:W-:Y:S01]  /*bfb0*/  IADD3 R48, P1, PT, R10, R76, RZ ;  /* 0x0000004c0a307210 */ /* 0x000fe20007f3e0ff */
[----:B------:R-:W0:Y:S01]  /*bfc0*/  LDS.128 R4, [R78+UR13] ;  /* 0x0000000d4e047984 */ /* 0x000e220008000c00 */
[----:B------:R-:W-:Y:S01]  /*bfd0*/  LEA.HI.X.SX32 R47, R9, R80, 0x1, P0 ;  /* 0x00000050092f7211 */ /* 0x000fe200000f0eff */
[----:B------:R-:W-:Y:S01]  /*bfe0*/  IMAD R9, R70, 0x2, R63 ;  /* 0x0000000246097824 */ /* 0x000fe200078e023f */
[----:B------:R-:W-:Y:S02]  /*bff0*/  IADD3 R50, P2, PT, R11, R76, RZ ;  /* 0x0000004c0b327210 */ /* 0x000fe40007f5e0ff */
[----:B------:R-:W-:Y:S01]  /*c000*/  LEA.HI.X.SX32 R49, R10, R80, 0x1, P1 ;  /* 0x000000500a317211 */ /* 0x000fe200008f0eff */
[----:B------:R-:W-:Y:S01]  /*c010*/  IMAD R10, R70, 0x2, R9 ;  /* 0x00000002460a7824 */ /* 0x000fe200078e0209 */
[----:B------:R-:W-:-:S02]  /*c020*/  IADD3 R54, P1, PT, R55, R76, RZ ;  /* 0x0000004c37367210 */ /* 0x000fc40007f3e0ff */
[----:B------:R-:W-:Y:S01]  /*c030*/  LEA.HI.X.SX32 R51, R11, R80, 0x1, P2 ;  /* 0x000000500b337211 */ /* 0x000fe200010f0eff */
[C---:B------:R-:W-:Y:S01]  /*c040*/  IMAD R11, R70.reuse, 0x2, R10 ;  /* 0x00000002460b7824 */ /* 0x040fe200078e020a */
[----:B------:R-:W-:Y:S02]  /*c050*/  IADD3 R52, P0, PT, R53, R76, RZ ;  /* 0x0000004c35347210 */ /* 0x000fe40007f1e0ff */
[----:B------:R-:W-:Y:S01]  /*c060*/  LEA.HI.X.SX32 R55, R55, R80, 0x1, P1 ;  /* 0x0000005037377211 */ /* 0x000fe200008f0eff */
[----:B------:R-:W-:Y:S01]  /*c070*/  IMAD R71, R70, 0x2, R11 ;  /* 0x0000000246477824 */ /* 0x000fe200078e020b */
[-C--:B------:R-:W-:Y:S02]  /*c080*/  IADD3 R60, P1, PT, R8, R76.reuse, RZ ;  /* 0x0000004c083c7210 */ /* 0x080fe40007f3e0ff */
[----:B------:R-:W-:Y:S02]  /*c090*/  IADD3 R56, P2, PT, R57, R76, RZ ;  /* 0x0000004c39387210 */ /* 0x000fe40007f5e0ff */
[----:B------:R-:W-:-:S02]  /*c0a0*/  LEA.HI.X.SX32 R53, R53, R80, 0x1, P0 ;  /* 0x0000005035357211 */ /* 0x000fc400000f0eff */
[----:B------:R-:W-:Y:S02]  /*c0b0*/  IADD3 R58, P0, PT, R59, R76, RZ ;  /* 0x0000004c3b3a7210 */ /* 0x000fe40007f1e0ff */
[-C--:B------:R-:W-:Y:S01]  /*c0c0*/  LEA.HI.X.SX32 R61, R8, R80.reuse, 0x1, P1 ;  /* 0x00000050083d7211 */ /* 0x080fe200008f0eff */
[C---:B------:R-:W-:Y:S01]  /*c0d0*/  IMAD R8, R70.reuse, 0x2, R71 ;  /* 0x0000000246087824 */ /* 0x040fe200078e0247 */
[----:B------:R-:W-:Y:S02]  /*c0e0*/  LEA.HI.X.SX32 R57, R57, R80, 0x1, P2 ;  /* 0x0000005039397211 */ /* 0x000fe400010f0eff */
[----:B------:R-:W-:Y:S01]  /*c0f0*/  IADD3 R62, P2, PT, R63, R76, RZ ;  /* 0x0000004c3f3e7210 */ /* 0x000fe20007f5e0ff */
[----:B------:R-:W-:Y:S01]  /*c100*/  IMAD R75, R70, 0x2, R8 ;  /* 0x00000002464b7824 */ /* 0x000fe200078e0208 */
[----:B------:R-:W-:Y:S02]  /*c110*/  LEA.HI.X.SX32 R59, R59, R80, 0x1, P0 ;  /* 0x000000503b3b7211 */ /* 0x000fe400000f0eff */
[----:B------:R-:W-:-:S02]  /*c120*/  IADD3 R64, P0, PT, R9, R76, RZ ;  /* 0x0000004c09407210 */ /* 0x000fc40007f1e0ff */
[----:B------:R-:W-:Y:S02]  /*c130*/  LEA.HI.X.SX32 R63, R63, R80, 0x1, P2 ;  /* 0x000000503f3f7211 */ /* 0x000fe400010f0eff */
[-C--:B------:R-:W-:Y:S02]  /*c140*/  IADD3 R66, P1, PT, R10, R76.reuse, RZ ;  /* 0x0000004c0a427210 */ /* 0x080fe40007f3e0ff */
[----:B------:R-:W-:Y:S02]  /*c150*/  IADD3 R68, P2, PT, R11, R76, RZ ;  /* 0x0000004c0b447210 */ /* 0x000fe40007f5e0ff */
[-C--:B------:R-:W-:Y:S01]  /*c160*/  LEA.HI.X.SX32 R65, R9, R80.reuse, 0x1, P0 ;  /* 0x0000005009417211 */ /* 0x080fe200000f0eff */
[----:B------:R-:W-:Y:S01]  /*c170*/  IMAD R9, R70, 0x2, R75 ;  /* 0x0000000246097824 */ /* 0x000fe200078e024b */
[-C--:B------:R-:W-:Y:S02]  /*c180*/  LEA.HI.X.SX32 R67, R10, R80.reuse, 0x1, P1 ;  /* 0x000000500a437211 */ /* 0x080fe400008f0eff */
[----:B------:R-:W-:-:S02]  /*c190*/  LEA.HI.X.SX32 R69, R11, R80, 0x1, P2 ;  /* 0x000000500b457211 */ /* 0x000fc400010f0eff */
[-C--:B------:R-:W-:Y:S02]  /*c1a0*/  IADD3 R70, P0, PT, R71, R76.reuse, RZ ;  /* 0x0000004c47467210 */ /* 0x080fe40007f1e0ff */
[CC--:B------:R-:W-:Y:S02]  /*c1b0*/  IADD3 R72, P1, PT, R8.reuse, R76.reuse, RZ ;  /* 0x0000004c08487210 */ /* 0x0c0fe40007f3e0ff */
[-C--:B------:R-:W-:Y:S02]  /*c1c0*/  IADD3 R74, P2, PT, R75, R76.reuse, RZ ;  /* 0x0000004c4b4a7210 */ /* 0x080fe40007f5e0ff */
[C---:B------:R-:W-:Y:S02]  /*c1d0*/  IADD3 R76, P3, PT, R9.reuse, R76, RZ ;  /* 0x0000004c094c7210 */ /* 0x040fe40007f7e0ff */
[-C--:B------:R-:W-:Y:S02]  /*c1e0*/  LEA.HI.X.SX32 R73, R8, R80.reuse, 0x1, P1 ;  /* 0x0000005008497211 */ /* 0x080fe400008f0eff */
[----:B------:R-:W-:-:S02]  /*c1f0*/  LEA.HI.X.SX32 R77, R9, R80, 0x1, P3 ;  /* 0x00000050094d7211 */ /* 0x000fc400018f0eff */
[----:B------:R-:W1:Y:S01]  /*c200*/  LDS.128 R8, [R78+UR13+0x1000] ;  /* 0x0010000d4e087984 */ /* 0x000e620008000c00 */
[C---:B0-----:R-:W-:Y:S02]  /*c210*/  PRMT R105, R4.reuse, 0x7770, RZ ;  /* 0x0000777004697816 */ /* 0x041fe400000000ff */
[C---:B------:R-:W-:Y:S02]  /*c220*/  PRMT R103, R4.reuse, 0x7771, RZ ;  /* 0x0000777104677816 */ /* 0x040fe400000000ff */
[C---:B------:R-:W-:Y:S01]  /*c230*/  PRMT R101, R4.reuse, 0x7772, RZ ;  /* 0x0000777204657816 */ /* 0x040fe200000000ff */
[----:B------:R-:W-:Y:S01]  /*c240*/  STG.E.U8 desc[UR30][R12.64], R105 ;  /* 0x000000690c007986 */ /* 0x000fe2000c10111e */
[----:B------:R-:W-:Y:S02]  /*c250*/  PRMT R99, R4, 0x7773, RZ ;  /* 0x0000777304637816 */ /* 0x000fe400000000ff */
[C---:B------:R-:W-:Y:S01]  /*c260*/  PRMT R97, R5.reuse, 0x7770, RZ ;  /* 0x0000777005617816 */ /* 0x040fe200000000ff */
[----:B------:R-:W-:Y:S01]  /*c270*/  STG.E.U8 desc[UR30][R14.64], R103 ;  /* 0x000000670e007986 */ /* 0x000fe2000c10111e */
[----:B------:R-:W-:-:S02]  /*c280*/  PRMT R95, R5, 0x7771, RZ ;  /* 0x00007771055f7816 */ /* 0x000fc400000000ff */
[C---:B------:R-:W-:Y:S01]  /*c290*/  PRMT R93, R5.reuse, 0x7772, RZ ;  /* 0x00007772055d7816 */ /* 0x040fe200000000ff */
[----:B------:R-:W-:Y:S01]  /*c2a0*/  STG.E.U8 desc[UR30][R16.64], R101 ;  /* 0x0000006510007986 */ /* 0x000fe2000c10111e */
[----:B------:R-:W-:Y:S02]  /*c2b0*/  PRMT R91, R5, 0x7773, RZ ;  /* 0x00007773055b7816 */ /* 0x000fe400000000ff */
[C---:B------:R-:W-:Y:S01]  /*c2c0*/  PRMT R89, R6.reuse, 0x7770, RZ ;  /* 0x0000777006597816 */ /* 0x040fe200000000ff */
[----:B------:R-:W-:Y:S01]  /*c2d0*/  STG.E.U8 desc[UR30][R18.64], R99 ;  /* 0x0000006312007986 */ /* 0x000fe2000c10111e */
[C---:B------:R-:W-:Y:S02]  /*c2e0*/  PRMT R87, R6.reuse, 0x7771, RZ ;  /* 0x0000777106577816 */ /* 0x040fe400000000ff */
[C---:B------:R-:W-:Y:S01]  /*c2f0*/  PRMT R85, R6.reuse, 0x7772, RZ ;  /* 0x0000777206557816 */ /* 0x040fe200000000ff */
[----:B------:R-:W-:Y:S01]  /*c300*/  STG.E.U8 desc[UR30][R20.64], R97 ;  /* 0x0000006114007986 */ /* 0x000fe2000c10111e */
[----:B------:R-:W-:-:S02]  /*c310*/  PRMT R83, R6, 0x7773, RZ ;  /* 0x0000777306537816 */ /* 0x000fc400000000ff */
[C---:B------:R-:W-:Y:S01]  /*c320*/  PRMT R5, R7.reuse, 0x7773, RZ ;  /* 0x0000777307057816 */ /* 0x040fe200000000ff */
[----:B------:R1:W-:Y:S01]  /*c330*/  STG.E.U8 desc[UR30][R22.64], R95 ;  /* 0x0000005f16007986 */ /* 0x0003e2000c10111e */
[C---:B------:R-:W-:Y:S02]  /*c340*/  PRMT R79, R7.reuse, 0x7772, RZ ;  /* 0x00007772074f7816 */ /* 0x040fe400000000ff */
[C---:B------:R-:W-:Y:S01]  /*c350*/  PRMT R81, R7.reuse, 0x7771, RZ ;  /* 0x0000777107517816 */ /* 0x040fe200000000ff */
[----:B------:R0:W-:Y:S01]  /*c360*/  STG.E.U8 desc[UR30][R24.64], R93 ;  /* 0x0000005d18007986 */ /* 0x0001e2000c10111e */
[----:B------:R-:W-:Y:S02]  /*c370*/  PRMT R7, R7, 0x7770, RZ ;  /* 0x0000777007077816 */ /* 0x000fe400000000ff */
[-C--:B------:R-:W-:Y:S01]  /*c380*/  LEA.HI.X.SX32 R71, R71, R80.reuse, 0x1, P0 ;  /* 0x0000005047477211 */ /* 0x080fe200000f0eff */
[----:B------:R2:W-:Y:S01]  /*c390*/  STG.E.U8 desc[UR30][R26.64], R91 ;  /* 0x0000005b1a007986 */ /* 0x0005e2000c10111e */
[----:B------:R-:W-:-:S02]  /*c3a0*/  LEA.HI.X.SX32 R75, R75, R80, 0x1, P2 ;  /* 0x000000504b4b7211 */ /* 0x000fc400010f0eff */
[----:B------:R-:W-:Y:S01]  /*c3b0*/  ISETP.GE.U32.AND P0, PT, R0, 0x80, PT ;  /* 0x000000800000780c */ /* 0x000fe20003f06070 */
[----:B------:R3:W-:Y:S01]  /*c3c0*/  STG.E.U8 desc[UR30][R28.64], R89 ;  /* 0x000000591c007986 */ /* 0x0007e2000c10111e */
[----:B-1----:R-:W-:-:S03]  /*c3d0*/  PRMT R95, R8, 0x7773, RZ ;  /* 0x00007773085f7816 */ /* 0x002fc600000000ff */
[----:B------:R-:W-:Y:S01]  /*c3e0*/  STG.E.U8 desc[UR30][R30.64], R87 ;  /* 0x000000571e007986 */ /* 0x000fe2000c10111e */
[C---:B0-----:R-:W-:Y:S02]  /*c3f0*/  PRMT R93, R8.reuse, 0x7772, RZ ;  /* 0x00007772085d7816 */ /* 0x041fe400000000ff */
[C---:B------:R-:W-:Y:S01]  /*c400*/  PRMT R25, R9.reuse, 0x7771, RZ ;  /* 0x0000777109197816 */ /* 0x040fe200000000ff */
[----:B------:R-:W-:Y:S01]  /*c410*/  STG.E.U8 desc[UR30][R32.64], R85 ;  /* 0x0000005520007986 */ /* 0x000fe2000c10111e */
[C---:B--2---:R-:W-:Y:S02]  /*c420*/  PRMT R91, R8.reuse, 0x7771, RZ ;  /* 0x00007771085b7816 */ /* 0x044fe400000000ff */
[C---:B------:R-:W-:Y:S01]  /*c430*/  PRMT R27, R9.reuse, 0x7770, RZ ;  /* 0x00007770091b7816 */ /* 0x040fe200000000ff */
[----:B------:R-:W-:Y:S01]  /*c440*/  STG.E.U8 desc[UR30][R34.64], R83 ;  /* 0x0000005322007986 */ /* 0x000fe2000c10111e */
[----:B---3--:R-:W-:Y:S02]  /*c450*/  PRMT R29, R8, 0x7770, RZ ;  /* 0x00007770081d7816 */ /* 0x008fe400000000ff */
[C---:B------:R-:W-:Y:S01]  /*c460*/  PRMT R23, R9.reuse, 0x7772, RZ ;  /* 0x0000777209177816 */ /* 0x040fe200000000ff */
[----:B------:R0:W-:Y:S01]  /*c470*/  STG.E.U8 desc[UR30][R38.64], R7 ;  /* 0x0000000726007986 */ /* 0x0001e2000c10111e */
[----:B------:R-:W-:-:S02]  /*c480*/  PRMT R21, R9, 0x7773, RZ ;  /* 0x0000777309157816 */ /* 0x000fc400000000ff */
[C---:B------:R-:W-:Y:S01]  /*c490*/  PRMT R19, R10.reuse, 0x7770, RZ ;  /* 0x000077700a137816 */ /* 0x040fe200000000ff */
[----:B------:R-:W-:Y:S01]  /*c4a0*/  STG.E.U8 desc[UR30][R40.64], R81 ;  /* 0x0000005128007986 */ /* 0x000fe2000c10111e */
[C---:B------:R-:W-:Y:S02]  /*c4b0*/  PRMT R17, R10.reuse, 0x7771, RZ ;  /* 0x000077710a117816 */ /* 0x040fe400000000ff */
[C---:B------:R-:W-:Y:S01]  /*c4c0*/  PRMT R15, R10.reuse, 0x7772, RZ ;  /* 0x000077720a0f7816 */ /* 0x040fe200000000ff */
[----:B------:R-:W-:Y:S01]  /*c4d0*/  STG.E.U8 desc[UR30][R42.64], R79 ;  /* 0x0000004f2a007986 */ /* 0x000fe2000c10111e */
[----:B------:R-:W-:Y:S02]  /*c4e0*/  PRMT R13, R10, 0x7773, RZ ;  /* 0x000077730a0d7816 */ /* 0x000fe400000000ff */
[C---:B------:R-:W-:Y:S01]  /*c4f0*/  PRMT R9, R11.reuse, 0x7771, RZ ;  /* 0x000077710b097816 */ /* 0x040fe200000000ff */
[----:B------:R1:W-:Y:S01]  /*c500*/  STG.E.U8 desc[UR30][R44.64], R5 ;  /* 0x000000052c007986 */ /* 0x0003e2000c10111e */
[----:B0-----:R-:W-:-:S03]  /*c510*/  PRMT R7, R11, 0x7772, RZ ;  /* 0x000077720b077816 */ /* 0x001fc600000000ff */
[----:B------:R-:W-:Y:S04]  /*c520*/  STG.E.U8 desc[UR30][R46.64], R29 ;  /* 0x0000001d2e007986 */ /* 0x000fe8000c10111e */
[----:B------:R-:W-:Y:S04]  /*c530*/  STG.E.U8 desc[UR30][R48.64], R91 ;  /* 0x0000005b30007986 */ /* 0x000fe8000c10111e */
[----:B------:R-:W-:Y:S01]  /*c540*/  STG.E.U8 desc[UR30][R50.64], R93 ;  /* 0x0000005d32007986 */ /* 0x000fe2000c10111e */
[C---:B-1----:R-:W-:Y:S02]  /*c550*/  PRMT R5, R11.reuse, 0x7773, RZ ;  /* 0x000077730b057816 */ /* 0x042fe400000000ff */
[----:B------:R-:W-:Y:S01]  /*c560*/  PRMT R11, R11, 0x7770, RZ ;  /* 0x000077700b0b7816 */ /* 0x000fe200000000ff */
[----:B------:R-:W-:Y:S04]  /*c570*/  STG.E.U8 desc[UR30][R52.64], R95 ;  /* 0x0000005f34007986 */ /* 0x000fe8000c10111e */
[----:B------:R-:W-:Y:S04]  /*c580*/  STG.E.U8 desc[UR30][R54.64], R27 ;  /* 0x0000001b36007986 */ /* 0x000fe8000c10111e */
[----:B------:R-:W-:Y:S04]  /*c590*/  STG.E.U8 desc[UR30][R56.64], R25 ;  /* 0x0000001938007986 */ /* 0x000fe8000c10111e */
[----:B------:R-:W-:Y:S04]  /*c5a0*/  STG.E.U8 desc[UR30][R58.64], R23 ;  /* 0x000000173a007986 */ /* 0x000fe8000c10111e */
[----:B------:R-:W-:Y:S04]  /*c5b0*/  STG.E.U8 desc[UR30][R60.64], R21 ;  /* 0x000000153c007986 */ /* 0x000fe8000c10111e */
[----:B------:R-:W-:Y:S04]  /*c5c0*/  STG.E.U8 desc[UR30][R62.64], R19 ;  /* 0x000000133e007986 */ /* 0x000fe8000c10111e */
[----:B------:R-:W-:Y:S04]  /*c5d0*/  STG.E.U8 desc[UR30][R64.64], R17 ;  /* 0x0000001140007986 */ /* 0x000fe8000c10111e */
[----:B------:R0:W-:Y:S04]  /*c5e0*/  STG.E.U8 desc[UR30][R66.64], R15 ;  /* 0x0000000f42007986 */ /* 0x0001e8000c10111e */
[----:B------:R-:W-:Y:S04]  /*c5f0*/  STG.E.U8 desc[UR30][R68.64], R13 ;  /* 0x0000000d44007986 */ /* 0x000fe8000c10111e */
[----:B------:R-:W-:Y:S04]  /*c600*/  STG.E.U8 desc[UR30][R70.64], R11 ;  /* 0x0000000b46007986 */ /* 0x000fe8000c10111e */
[----:B------:R-:W-:Y:S01]  /*c610*/  STG.E.U8 desc[UR30][R72.64], R9 ;  /* 0x0000000948007986 */ /* 0x000fe2000c10111e */
[----:B0-----:R-:W0:Y:S03]  /*c620*/  LDC.64 R14, c[0x0][0x3a0] ;  /* 0x0000e800ff0e7b82 */ /* 0x001e260000000a00 */
[----:B------:R-:W-:Y:S04]  /*c630*/  STG.E.U8 desc[UR30][R74.64], R7 ;  /* 0x000000074a007986 */ /* 0x000fe8000c10111e */
[----:B------:R1:W-:Y:S01]  /*c640*/  STG.E.U8 desc[UR30][R76.64], R5 ;  /* 0x000000054c007986 */ /* 0x0003e2000c10111e */
[----:B------:R-:W-:Y:S01]  /*c650*/  BAR.SYNC.DEFER_BLOCKING 0x0 ;  /* 0x0000000000007b1d */ /* 0x000fe20000010000 */
[----:B-1----:R-:W-:-:S02]  /*c660*/  IMAD.SHL.U32 R5, R2, 0x4, RZ ;  /* 0x0000000402057824 */ /* 0x002fc400078e00ff */
[----:B------:R-:W-:-:S03]  /*c670*/  IMAD.HI R2, R2, 0x4, RZ ;  /* 0x0000000402027827 */ /* 0x000fc600078e02ff */
[----:B0-----:R-:W-:-:S04]  /*c680*/  IADD3 R4, P1, P2, R5, UR6, R14 ;  /* 0x0000000605047c10 */ /* 0x001fc8000fa3e00e */
[----:B------:R-:W-:Y:S01]  /*c690*/  IADD3.X R5, PT, PT, R2, UR5, R15, P1, P2 ;  /* 0x0000000502057c10 */ /* 0x000fe20008fe440f */
[----:B------:R-:W-:Y:S01]  /*c6a0*/  STSM.16.M88 [R36], R37 ;  /* 0x0000002524007844 */ /* 0x000fe20000000000 */
[----:B------:R-:W-:Y:S06]  /*c6b0*/  BAR.SYNC.DEFER_BLOCKING 0x0 ;  /* 0x0000000000007b1d */ /* 0x000fec0000010000 */
[----:B------:R-:W0:Y:S04]  /*c6c0*/  LDSM.16.M88 R3, [R3+UR13] ;  /* 0x0000000d0303783b */ /* 0x000e280008000000 */
[----:B0-----:R0:W-:Y:S01]  /*c6d0*/  @!P0 STG.E desc[UR30][R4.64], R3 ;  /* 0x0000000304008986 */ /* 0x0011e2000c10191e */
[----:B------:R-:W-:Y:S06]  /*c6e0*/  BAR.SYNC.DEFER_BLOCKING 0x0 ;  /* 0x0000000000007b1d */ /* 0x000fec0000010000 */
[----:B------:R-:W-:Y:S05]  /*c6f0*/  BRA.U UP1, `(.L_x_19) ;  /* 0x0000000101a07547 */ /* 0x000fea000b800000 */
[----:B------:R-:W1:Y:S01]  /*c700*/  S2UR UR5, SR_CgaCtaId ;  /* 0x00000000000579c3 */ /* 0x000e620000008800 */
[----:B------:R-:W-:Y:S01]  /*c710*/  NOP ;  /* 0x0000000000007918 */ /* 0x000fe20000000000 */
[----:B------:R-:W-:Y:S01]  /*c720*/  UMOV UR4, 0x50 ;  /* 0x0000005000047882 */ /* 0x000fe20000000000 */
[----:B------:R-:W-:Y:S02]  /*c730*/  IMAD.U32 R0, RZ, RZ, UR12 ;  /* 0x0000000cff007e24 */ /* 0x000fe4000f8e00ff */
[----:B0-----:R-:W-:Y:S02]  /*c740*/  IMAD.MOV.U32 R3, RZ, RZ, 0xff ;  /* 0x000000ffff037424 */ /* 0x001fe400078e00ff */
[----:B------:R-:W-:Y:S01]  /*c750*/  IMAD.MOV.U32 R7, RZ, RZ, 0x1 ;  /* 0x00000001ff077424 */ /* 0x000fe200078e00ff */
[----:B------:R-:W-:-:S04]  /*c760*/  LOP3.LUT R0, R0, 0xffff, RZ, 0xc0, !PT ;  /* 0x0000ffff00007812 */ /* 0x000fc800078ec0ff */
[----:B------:R-:W-:-:S05]  /*c770*/  SHF.R.U32.HI R0, RZ, 0x5, R0 ;  /* 0x00000005ff007819 */ /* 0x000fca0000011600 */
[----:B------:R-:W-:Y:S01]  /*c780*/  VIADD R2, R0, 0x10 ;  /* 0x0000001000027836 */ /* 0x000fe20000000000 */
[----:B------:R-:W-:Y:S01]  /*c790*/  SHF.L.U32 R0, R3, R0, RZ ;  /* 0x0000000003007219 */ /* 0x000fe200000006ff */
[----:B-1----:R-:W-:-:S03]  /*c7a0*/  ULEA UR6, UR5, UR4, 0x18 ;  /* 0x0000000405067291 */ /* 0x002fc6000f8ec0ff */
[----:B------:R-:W-:-:S04]  /*c7b0*/  SHF.L.U32 R3, R7, R2, RZ ;  /* 0x0000000207037219 */ /* 0x000fc800000006ff */
[----:B------:R-:W-:Y:S02]  /*c7c0*/  LOP3.LUT R0, R3, R0, RZ, 0xfc, !PT ;  /* 0x0000000003007212 */ /* 0x000fe400078efcff */
[----:B------:R-:W0:Y:S02]  /*c7d0*/  LDS R5, [UR6] ;  /* 0x00000006ff057984 */ /* 0x000e240008000800 */
[C---:B------:R-:W-:Y:S02]  /*c7e0*/  LOP3.LUT R2, R0.reuse, 0xffff, RZ, 0xc0, !PT ;  /* 0x0000ffff00027812 */ /* 0x040fe400078ec0ff */
[----:B0-----:R-:W-:-:S04]  /*c7f0*/  LOP3.LUT R3, R0, 0xffff, R5, 0x80, !PT ;  /* 0x0000ffff00037812 */ /* 0x001fc800078e8005 */
[----:B------:R-:W-:-:S13]  /*c800*/  ISETP.NE.AND P0, PT, R3, R2, PT ;  /* 0x000000020300720c */ /* 0x000fda0003f05270 */
[----:B------:R-:W-:Y:S05]  /*c810*/  @P0 BRA `(.L_x_20) ;  /* 0x0000000000500947 */ /* 0x000fea0003800000 */
[----:B------:R-:W-:Y:S02]  /*c820*/  SHF.R.U32.HI R5, RZ, 0x10, R5 ;  /* 0x00000010ff057819 */ /* 0x000fe40000011605 */
[----:B------:R-:W-:-:S04]  /*c830*/  SHF.R.U32.HI R2, RZ, 0x10, R0 ;  /* 0x00000010ff027819 */ /* 0x000fc80000011600 */
[----:B------:R-:W-:-:S04]  /*c840*/  LOP3.LUT R5, R5, R2, RZ, 0xc0, !PT ;  /* 0x0000000205057212 */ /* 0x000fc800078ec0ff */
[----:B------:R-:W-:-:S13]  /*c850*/  ISETP.NE.AND P0, PT, R5, R2, PT ;  /* 0x000000020500720c */ /* 0x000fda0003f05270 */
[----:B------:R-:W-:Y:S05]  /*c860*/  @P0 BRA `(.L_x_21) ;  /* 0x0000000000300947 */ /* 0x000fea0003800000 */
[----:B------:R-:W-:Y:S01]  /*c870*/  R2UR UR4, R0 ;  /* 0x00000000000472ca */ /* 0x000fe200000e0000 */
[----:B------:R-:W-:Y:S01]  /*c880*/  VOTEU.ANY UR5, UPT, PT ;  /* 0x0000000000057886 */ /* 0x000fe200038e0100 */
[----:B------:R-:W0:Y:S01]  /*c890*/  S2R R0, SR_LANEID ;  /* 0x0000000000007919 */ /* 0x000e220000000000 */
[----:B------:R-:W-:-:S10]  /*c8a0*/  UFLO.U32 UR5, UR5 ;  /* 0x00000005000572bd */ /* 0x000fd400080e0000 */
[----:B------:R-:W-:-:S06]  /*c8b0*/  ULOP3.LUT UR4, URZ, UR4, URZ, 0x33, !UPT ;  /* 0x00000004ff047292 */ /* 0x000fcc000f8e33ff */
[----:B------:R-:W-:-:S04]  /*c8c0*/  IMAD.U32 R2, RZ, RZ, UR4 ;  /* 0x00000004ff027e24 */ /* 0x000fc8000f8e00ff */
[----:B------:R-:W1:Y:S02]  /*c8d0*/  REDUX UR7, R2 ;  /* 0x00000000020773c4 */ /* 0x000e640000000000 */
[----:B------:R2:W-:Y:S01]  /*c8e0*/  UTCATOMSWS.AND URZ, UR4 ;  /* 0x0000000400ff79e3 */ /* 0x0005e20008000000 */
[----:B0-----:R-:W-:Y:S01]  /*c8f0*/  ISETP.EQ.U32.AND P0, PT, R0, UR5, PT ;  /* 0x0000000500007c0c */ /* 0x001fe2000bf02070 */
[----:B-1----:R-:W-:-:S12]  /*c900*/  IMAD.U32 R0, RZ, RZ, UR7 ;  /* 0x00000007ff007e24 */ /* 0x002fd8000f8e00ff */
[----:B------:R2:W-:Y:S01]  /*c910*/  @P0 ATOMS.AND RZ, [UR6], R0 ;  /* 0x00000000ffff098c */ /* 0x0005e2000a800006 */
[----:B------:R-:W-:Y:S05]  /*c920*/  BRA `(.L_x_19) ;  /* 0x0000000000147947 */ /* 0x000fea0003800000 */
.L_x_21:
[----:B------:R-:W-:-:S07]  /*c930*/  MOV R2, 0xc950 ;  /* 0x0000c95000027802 */ /* 0x000fce0000000f00 */
[----:B------:R-:W-:Y:S05]  /*c940*/  CALL.REL.NOINC `($__internal_0_$__cuda_sm10x_tcgen05_guardrail_trap_col_being_dealloced_not_returned_by_alloc) ;  /* 0x0000000000487944 */ /* 0x000fea0003c00000 */
[----:B------:R-:W-:Y:S05]  /*c950*/  BRA `(.L_x_19) ;  /* 0x0000000000087947 */ /* 0x000fea0003800000 */
.L_x_20:
[----:B------:R-:W-:-:S07]  /*c960*/  MOV R2, 0xc980 ;  /* 0x0000c98000027802 */ /* 0x000fce0000000f00 */
[----:B------:R-:W-:Y:S05]  /*c970*/  CALL.REL.NOINC `($__internal_2_$__cuda_sm10x_tcgen05_guardrail_trap_unallocated_columns_being_dealloced) ;  /* 0x0000000000547944 */ /* 0x000fea0003c00000 */
.L_x_19:
[----:B------:R-:W-:Y:S01]  /*c980*/  NOP ;  /* 0x0000000000007918 */ /* 0x000fe20000000000 */
[----:B--2---:R-:W-:Y:S05]  /*c990*/  EXIT ;  /* 0x000000000000794d */ /* 0x004fea0003800000 */
.L_x_8:
[----:B------:R-:W1:Y:S02]  /*c9a0*/  SYNCS.PHASECHK.TRANS64.TRYWAIT P2, [UR13+0x8000], RZ ;  /* 0x008000ffff0075a7 */ /* 0x000e64000804110d */
[----:B-1----:R-:W-:Y:S05]  /*c9b0*/  @!P2 BRA `(.L_x_8) ;  /* 0xfffffffc00f8a947 */ /* 0x002fea000383ffff */
[----:B------:R-:W-:Y:S05]  /*c9c0*/  BRA `(.L_x_7) ;  /* 0xffffff5800487947 */ /* 0x000fea000383ffff */
.L_x_13:
[----:B------:R-:W1:Y:S02]  /*c9d0*/  SYNCS.PHASECHK.TRANS64.TRYWAIT P1, [UR13+0xc010], RZ ;  /* 0x00c010ffff0075a7 */ /* 0x000e64000802110d */
[----:B-1----:R-:W-:Y:S05]  /*c9e0*/  @!P1 BRA `(.L_x_13) ;  /* 0xfffffffc00f89947 */ /* 0x002fea000383ffff */
[----:B------:R-:W-:Y:S05]  /*c9f0*/  BRA `(.L_x_22) ;  /* 0xffffffa000b87947 */ /* 0x000fea000383ffff */
.L_x_14:
[----:B-1----:R-:W-:-:S04]  /*ca00*/  IMAD.U32 R8, RZ, RZ, UR8 ;  /* 0x00000008ff087e24 */ /* 0x002fc8000f8e00ff */
[----:B------:R-:W1:Y:S02]  /*ca10*/  SYNCS.PHASECHK.TRANS64.TRYWAIT P0, [UR20], R8 ;  /* 0x00000008ff0075a7 */ /* 0x000e640008001114 */
[----:B-1----:R-:W-:Y:S05]  /*ca20*/  @!P0 BRA `(.L_x_14) ;  /* 0xfffffffc00f48947 */ /* 0x002fea000383ffff */
[----:B------:R-:W-:Y:S05]  /*ca30*/  BRA `(.L_x_23) ;  /* 0xffffffd000347947 */ /* 0x000fea000383ffff */
.L_x_18:
[----:B------:R-:W0:Y:S02]  /*ca40*/  SYNCS.PHASECHK.TRANS64.TRYWAIT P0, [UR20], R5 ;  /* 0x00000005ff0075a7 */ /* 0x000e240008001114 */
[----:B0-----:R-:W-:Y:S05]  /*ca50*/  @!P0 BRA `(.L_x_18) ;  /* 0xfffffffc00f88947 */ /* 0x001fea000383ffff */
[----:B------:R-:W-:Y:S05]  /*ca60*/  BRA `(.L_x_17) ;  /* 0xffffffe000687947 */ /* 0x000fea000383ffff */
        .weak           $__internal_0_$__cuda_sm10x_tcgen05_guardrail_trap_col_being_dealloced_not_returned_by_alloc
        .type           $__internal_0_$__cuda_sm10x_tcgen05_guardrail_trap_col_being_dealloced_not_returned_by_alloc,@function
        .size           $__internal_0_$__cuda_sm10x_tcgen05_guardrail_trap_col_being_dealloced_not_returned_by_alloc,($__internal_1_$__cuda_sm10x_tcgen05_guardrail_trap_phase_invalid_during_alloc - $__internal_0_$__cuda_sm10x_tcgen05_guardrail_trap_col_being_dealloced_not_returned_by_alloc)
$__internal_0_$__cuda_sm10x_tcgen05_guardrail_trap_col_being_dealloced_not_returned_by_alloc:
[----:B------:R-:W-:Y:S05]  /*ca70*/  BPT.TRAP 0x1 ;  /* 0x000000040000795c */ /* 0x000fea0000300000 */
[----:B------:R-:W-:-:S04]  /*ca80*/  IMAD.MOV.U32 R3, RZ, RZ, 0x0 ;  /* 0x00000000ff037424 */ /* 0x000fc800078e00ff */
[----:B------:R-:W-:Y:S05]  /*ca90*/  RET.REL.NODEC R2 `(attn_fwd) ;  /* 0xffffff3402587950 */ /* 0x000fea0003c3ffff */
        .weak           $__internal_1_$__cuda_sm10x_tcgen05_guardrail_trap_phase_invalid_during_alloc
        .type           $__internal_1_$__cuda_sm10x_tcgen05_guardrail_trap_phase_invalid_during_alloc,@function
        .size           $__internal_1_$__cuda_sm10x_tcgen05_guardrail_trap_phase_invalid_during_alloc,($__internal_2_$__cuda_sm10x_tcgen05_guardrail_trap_unallocated_columns_being_dealloced - $__internal_1_$__cuda_sm10x_tcgen05_guardrail_trap_phase_invalid_during_alloc)
$__internal_1_$__cuda_sm10x_tcgen05_guardrail_trap_phase_invalid_during_alloc:
[----:B------:R-:W-:Y:S05]  /*caa0*/  BPT.TRAP 0x1 ;  /* 0x000000040000795c */ /* 0x000fea0000300000 */
[----:B------:R-:W-:-:S04]  /*cab0*/  IMAD.MOV.U32 R3, RZ, RZ, 0x0 ;  /* 0x00000000ff037424 */ /* 0x000fc800078e00ff */
[----:B------:R-:W-:Y:S05]  /*cac0*/  RET.REL.NODEC R2 `(attn_fwd) ;  /* 0xffffff34024c7950 */ /* 0x000fea0003c3ffff */
        .weak           $__internal_2_$__cuda_sm10x_tcgen05_guardrail_trap_unallocated_columns_being_dealloced
        .type           $__internal_2_$__cuda_sm10x_tcgen05_guardrail_trap_unallocated_columns_being_dealloced,@function
        .size           $__internal_2_$__cuda_sm10x_tcgen05_guardrail_trap_unallocated_columns_being_dealloced,(.L_x_27 - $__internal_2_$__cuda_sm10x_tcgen05_guardrail_trap_unallocated_columns_being_dealloced)
$__internal_2_$__cuda_sm10x_tcgen05_guardrail_trap_unallocated_columns_being_dealloced:
[----:B------:R-:W-:Y:S05]  /*cad0*/  BPT.TRAP 0x1 ;  /* 0x000000040000795c */ /* 0x000fea0000300000 */
[----:B------:R-:W-:-:S04]  /*cae0*/  IMAD.MOV.U32 R3, RZ, RZ, 0x0 ;  /* 0x00000000ff037424 */ /* 0x000fc800078e00ff */
[----:B------:R-:W-:Y:S05]  /*caf0*/  RET.REL.NODEC R2 `(attn_fwd) ;  /* 0xffffff3402407950 */ /* 0x000fea0003c3ffff */
.L_x_24:
[----:B------:R-:W-:-:S00]  /*cb00*/  BRA `(.L_x_24) ;  /* 0xfffffffc00fc7947 */ /* 0x000fc0000383ffff */
[----:B------:R-:W-:-:S00]  /*cb10*/  NOP ;  /* 0x0000000000007918 */ /* 0x000fc00000000000 */
        /* <DEDUP_REMOVED lines=14> */
.L_x_27:


//--------------------- .nv.global.init           --------------------------
	.section	.nv.global.init,"aw",@progbits
.nv.global.init:
	.type		_$_str,@object
	.size		_$_str,(.L_3 - _$_str)
_$_str:
        /*0000*/ 	.byte	0x5f, 0x5f, 0x43, 0x55, 0x44, 0x41, 0x5f, 0x46, 0x54, 0x5a, 0x00
.L_3:


//--------------------- .nv.shared.attn_fwd       --------------------------
	.section	.nv.shared.attn_fwd,"aw",@nobits
	.sectionflags	@""
	.align	16
	.zero		1024


//--------------------- .nv.shared.reserved.0     --------------------------
	.section	.nv.shared.reserved.0,"aw",@nobits
	.align	8
	.weak		__nv_reservedSMEM_offset_0_alias
	.size		__nv_reservedSMEM_offset_0_alias, 0, 64
	.other		__nv_reservedSMEM_offset_0_alias,@"STO_CUDA_RESERVED_SHARED STV_DEFAULT"
__nv_reservedSMEM_offset_0_alias:
	.zero		0
.nv.shared.reserved.0:
	.zero		64
	.weak		__nv_reservedSMEM_allocation_phase
	.type		__nv_reservedSMEM_allocation_phase,@object
	.size		__nv_reservedSMEM_allocation_phase,(.L_0 - __nv_reservedSMEM_allocation_phase)
__nv_reservedSMEM_allocation_phase:
	.zero		1
.L_0:
	.zero		7
	.weak		__nv_reservedSMEM_devtool_atexit_pc
	.type		__nv_reservedSMEM_devtool_atexit_pc,@object
	.size		__nv_reservedSMEM_devtool_atexit_pc,(__nv_reservedSMEM_allocation_mask - __nv_reservedSMEM_devtool_atexit_pc)
__nv_reservedSMEM_devtool_atexit_pc:
	.zero		8
	.weak		__nv_reservedSMEM_allocation_mask
	.type		__nv_reservedSMEM_allocation_mask,@object
	.size		__nv_reservedSMEM_allocation_mask,(.L_2 - __nv_reservedSMEM_allocation_mask)
__nv_reservedSMEM_allocation_mask:
	.zero		4
.L_2:


//--------------------- .nv.constant0.attn_fwd    --------------------------
	.section	.nv.constant0.attn_fwd,"a",@progbits
	.sectionflags	@""
	.align	4
.nv.constant0.attn_fwd:
	.zero		1032


//--------------------- SYMBOLS --------------------------

	.type		.nv.reservedSmem.offset0,@object
	.size		.nv.reservedSmem.offset0,0x4
	.type		.nv.reservedSmem.cap,@object
	.size		.nv.reservedSmem.cap,0x4
